def matmul_kernel(
    a_ptr,
    b_ptr,
    c_ptr,
    M,
    N,
    K,
    stride_am,
    stride_ak,
    stride_bk,
    stride_bn,
    stride_cm,
    stride_cn,
    BLOCK_M: tl.constexpr,
    BLOCK_N: tl.constexpr,
    BLOCK_K: tl.constexpr,
    GROUP_M: tl.constexpr,
):
    pid = tl.program_id(axis=0)
    num_pid_m = tl.cdiv(M, BLOCK_M)
    num_pid_n = tl.cdiv(N, BLOCK_N)
    num_pid_in_group = GROUP_M * num_pid_n
    group_id = pid // num_pid_in_group
    first_pid_m = group_id * GROUP_M
    group_size_m = min(num_pid_m - first_pid_m, GROUP_M)
    pid_m = first_pid_m + ((pid % num_pid_in_group) % group_size_m)
    pid_n = (pid % num_pid_in_group) // group_size_m

    offs_am = (pid_m * BLOCK_M + tl.arange(0, BLOCK_M)) % M
    offs_bn = (pid_n * BLOCK_N + tl.arange(0, BLOCK_N)) % N
    offs_k = tl.arange(0, BLOCK_K)
    a_ptrs = a_ptr + offs_am[:, None] * stride_am + offs_k[None, :] * stride_ak
    b_ptrs = b_ptr + offs_k[:, None] * stride_bk + offs_bn[None, :] * stride_bn

    acc = tl.zeros((BLOCK_M, BLOCK_N), dtype=tl.float32)
    for kk in range(0, tl.cdiv(K, BLOCK_K)):
        a = tl.load(a_ptrs, mask=offs_k[None, :] < K - kk * BLOCK_K, other=0.0)
        b = tl.load(b_ptrs, mask=offs_k[:, None] < K - kk * BLOCK_K, other=0.0)
        acc = tl.dot(a, b, acc)
        a_ptrs += BLOCK_K * stride_ak
        b_ptrs += BLOCK_K * stride_bk

    c = acc.to(c_ptr.dtype.element_ty)
    offs_cm = pid_m * BLOCK_M + tl.arange(0, BLOCK_M)
    offs_cn = pid_n * BLOCK_N + tl.arange(0, BLOCK_N)
    c_ptrs = c_ptr + offs_cm[:, None] * stride_cm + offs_cn[None, :] * stride_cn
    mask = (offs_cm[:, None] < M) & (offs_cn[None, :] < N)
    tl.store(c_ptrs, c, mask=mask)

# config = {"BLOCK_K": 16, "BLOCK_M": 64, "BLOCK_N": 512, "GROUP_M": 8, "arch": "sm_100", "dtype": "fp16", "num_ctas": 1, "num_stages": 3, "num_warps": 4}
# arch = sm_100


// ===== COMPILED SASS (sm_100a) =====

	.target	sm_100a

	.elftype	@"ET_EXEC"


//--------------------- .note.nv.tkinfo           --------------------------
	.section	.note.nv.tkinfo,"",@"SHT_NOTE"
	.sectionflags	@"SHF_NOTE_NV_TKINFO"
	.tkinfo
        /*0018*/ 	.word	0x00000081
        /*0030*/ 	.string	""
        /*0030*/ 	.string	"ptxas-blackwell"
        /*0030*/ 	.string	"Cuda compilation tools, release 12.9, V12.9.86"
        /*0030*/ 	.string	"Build cuda_12.9.r12.9/compiler.36037853_0"
        /*0030*/ 	.string	"-v  -suppress-debug-info  -lineinfo  -arch sm_100a "



//--------------------- .note.nv.cuver            --------------------------
	.section	.note.nv.cuver,"",@"SHT_NOTE"
	.sectionflags	@"SHF_NOTE_NV_CUVER"
        /*0018*/ 	.short	0x0001
        /*001a*/ 	.short	0x0064
        /*001c*/ 	.short	0x0001
        /*001e*/ 	.short	0x0000
        /*0020*/ 	.short	0x0001
        /*0022*/ 	.short	0x0000


//--------------------- .nv.info                  --------------------------
	.section	.nv.info,"",@"SHT_CUDA_INFO"
	.align	4


	//----- nvinfo : EIATTR_REGCOUNT
	.align		4
        /*0000*/ 	.byte	0x04, 0x2f
        /*0002*/ 	.short	(.L_4 - .L_3)
	.align		4
.L_3:
        /*0004*/ 	.word	index@(matmul_kernel)
        /*0008*/ 	.word	0x000000fe


	//----- nvinfo : EIATTR_FRAME_SIZE
	.align		4
.L_4:
        /*000c*/ 	.byte	0x04, 0x11
        /*000e*/ 	.short	(.L_6 - .L_5)
	.align		4
.L_5:
        /*0010*/ 	.word	index@($__internal_2_$__cuda_sm10x_tcgen05_guardrail_trap_unallocated_columns_being_dealloced)
        /*0014*/ 	.word	0x00000000


	//----- nvinfo : EIATTR_FRAME_SIZE
	.align		4
.L_6:
        /*0018*/ 	.byte	0x04, 0x11
        /*001a*/ 	.short	(.L_8 - .L_7)
	.align		4
.L_7:
        /*001c*/ 	.word	index@($__internal_1_$__cuda_sm10x_tcgen05_guardrail_trap_phase_invalid_during_alloc)
        /*0020*/ 	.word	0x00000000


	//----- nvinfo : EIATTR_FRAME_SIZE
	.align		4
.L_8:
        /*0024*/ 	.byte	0x04, 0x11
        /*0026*/ 	.short	(.L_10 - .L_9)
	.align		4
.L_9:
        /*0028*/ 	.word	index@($__internal_0_$__cuda_sm10x_tcgen05_guardrail_trap_col_being_dealloced_not_returned_by_alloc)
        /*002c*/ 	.word	0x00000000


	//----- nvinfo : EIATTR_FRAME_SIZE
	.align		4
.L_10:
        /*0030*/ 	.byte	0x04, 0x11
        /*0032*/ 	.short	(.L_12 - .L_11)
	.align		4
.L_11:
        /*0034*/ 	.word	index@(matmul_kernel)
        /*0038*/ 	.word	0x00000000


	//----- nvinfo : EIATTR_MIN_STACK_SIZE
	.align		4
.L_12:
        /*003c*/ 	.byte	0x04, 0x12
        /*003e*/ 	.short	(.L_14 - .L_13)
	.align		4
.L_13:
        /*0040*/ 	.word	index@(matmul_kernel)
        /*0044*/ 	.word	0x00000000
.L_14:


//--------------------- .nv.info.matmul_kernel    --------------------------
	.section	.nv.info.matmul_kernel,"",@"SHT_CUDA_INFO"
	.sectionflags	@""
	.align	4


	//----- nvinfo : EIATTR_CUDA_API_VERSION
	.align		4
        /*0000*/ 	.byte	0x04, 0x37
        /*0002*/ 	.short	(.L_16 - .L_15)
.L_15:
        /*0004*/ 	.word	0x00000081


	//----- nvinfo : EIATTR_KPARAM_INFO
	.align		4
.L_16:
        /*0008*/ 	.byte	0x04, 0x17
        /*000a*/ 	.short	(.L_18 - .L_17)
.L_17:
        /*000c*/ 	.word	0x00000000
        /*0010*/ 	.short	0x000d
        /*0012*/ 	.short	0x0048
        /*0014*/ 	.byte	0x00, 0xf4, 0x21, 0x00


	//----- nvinfo : EIATTR_KPARAM_INFO
	.align		4
.L_18:
        /*0018*/ 	.byte	0x04, 0x17
        /*001a*/ 	.short	(.L_20 - .L_19)
.L_19:
        /*001c*/ 	.word	0x00000000
        /*0020*/ 	.short	0x000c
        /*0022*/ 	.short	0x0040
        /*0024*/ 	.byte	0x00, 0xf4, 0x21, 0x00


	//----- nvinfo : EIATTR_KPARAM_INFO
	.align		4
.L_20:
        /*0028*/ 	.byte	0x04, 0x17
        /*002a*/ 	.short	(.L_22 - .L_21)
.L_21:
        /*002c*/ 	.word	0x00000000
        /*0030*/ 	.short	0x000b
        /*0032*/ 	.short	0x0038
        /*0034*/ 	.byte	0x00, 0xf0, 0x11, 0x00


	//----- nvinfo : EIATTR_KPARAM_INFO
	.align		4
.L_22:
        /*0038*/ 	.byte	0x04, 0x17
        /*003a*/ 	.short	(.L_24 - .L_23)
.L_23:
        /*003c*/ 	.word	0x00000000
        /*0040*/ 	.short	0x000a
        /*0042*/ 	.short	0x0034
        /*0044*/ 	.byte	0x00, 0xf0, 0x11, 0x00


	//----- nvinfo : EIATTR_KPARAM_INFO
	.align		4
.L_24:
        /*0048*/ 	.byte	0x04, 0x17
        /*004a*/ 	.short	(.L_26 - .L_25)
.L_25:
        /*004c*/ 	.word	0x00000000
        /*0050*/ 	.short	0x0009
        /*0052*/ 	.short	0x0030
        /*0054*/ 	.byte	0x00, 0xf0, 0x11, 0x00


	//----- nvinfo : EIATTR_KPARAM_INFO
	.align		4
.L_26:
        /*0058*/ 	.byte	0x04, 0x17
        /*005a*/ 	.short	(.L_28 - .L_27)
.L_27:
        /*005c*/ 	.word	0x00000000
        /*0060*/ 	.short	0x0008
        /*0062*/ 	.short	0x002c
        /*0064*/ 	.byte	0x00, 0xf0, 0x11, 0x00


	//----- nvinfo : EIATTR_KPARAM_INFO
	.align		4
.L_28:
        /*0068*/ 	.byte	0x04, 0x17
        /*006a*/ 	.short	(.L_30 - .L_29)
.L_29:
        /*006c*/ 	.word	0x00000000
        /*0070*/ 	.short	0x0007
        /*0072*/ 	.short	0x0028
        /*0074*/ 	.byte	0x00, 0xf0, 0x11, 0x00


	//----- nvinfo : EIATTR_KPARAM_INFO
	.align		4
.L_30:
        /*0078*/ 	.byte	0x04, 0x17
        /*007a*/ 	.short	(.L_32 - .L_31)
.L_31:
        /*007c*/ 	.word	0x00000000
        /*0080*/ 	.short	0x0006
        /*0082*/ 	.short	0x0024
        /*0084*/ 	.byte	0x00, 0xf0, 0x11, 0x00


	//----- nvinfo : EIATTR_KPARAM_INFO
	.align		4
.L_32:
        /*0088*/ 	.byte	0x04, 0x17
        /*008a*/ 	.short	(.L_34 - .L_33)
.L_33:
        /*008c*/ 	.word	0x00000000
        /*0090*/ 	.short	0x0005
        /*0092*/ 	.short	0x0020
        /*0094*/ 	.byte	0x00, 0xf0, 0x11, 0x00


	//----- nvinfo : EIATTR_KPARAM_INFO
	.align		4
.L_34:
        /*0098*/ 	.byte	0x04, 0x17
        /*009a*/ 	.short	(.L_36 - .L_35)
.L_35:
        /*009c*/ 	.word	0x00000000
        /*00a0*/ 	.short	0x0004
        /*00a2*/ 	.short	0x001c
        /*00a4*/ 	.byte	0x00, 0xf0, 0x11, 0x00


	//----- nvinfo : EIATTR_KPARAM_INFO
	.align		4
.L_36:
        /*00a8*/ 	.byte	0x04, 0x17
        /*00aa*/ 	.short	(.L_38 - .L_37)
.L_37:
        /*00ac*/ 	.word	0x00000000
        /*00b0*/ 	.short	0x0003
        /*00b2*/ 	.short	0x0018
        /*00b4*/ 	.byte	0x00, 0xf0, 0x11, 0x00


	//----- nvinfo : EIATTR_KPARAM_INFO
	.align		4
.L_38:
        /*00b8*/ 	.byte	0x04, 0x17
        /*00ba*/ 	.short	(.L_40 - .L_39)
.L_39:
        /*00bc*/ 	.word	0x00000000
        /*00c0*/ 	.short	0x0002
        /*00c2*/ 	.short	0x0010
        /*00c4*/ 	.byte	0x00, 0xf4, 0x21, 0x00


	//----- nvinfo : EIATTR_KPARAM_INFO
	.align		4
.L_40:
        /*00c8*/ 	.byte	0x04, 0x17
        /*00ca*/ 	.short	(.L_42 - .L_41)
.L_41:
        /*00cc*/ 	.word	0x00000000
        /*00d0*/ 	.short	0x0001
        /*00d2*/ 	.short	0x0008
        /*00d4*/ 	.byte	0x00, 0xf4, 0x21, 0x00


	//----- nvinfo : EIATTR_KPARAM_INFO
	.align		4
.L_42:
        /*00d8*/ 	.byte	0x04, 0x17
        /*00da*/ 	.short	(.L_44 - .L_43)
.L_43:
        /*00dc*/ 	.word	0x00000000
        /*00e0*/ 	.short	0x0000
        /*00e2*/ 	.short	0x0000
        /*00e4*/ 	.byte	0x00, 0xf4, 0x21, 0x00


	//----- nvinfo : EIATTR_AT_ENTRY_FRAGMENTS
	.align		4
.L_44:
        /*00e8*/ 	.byte	0x04, 0x4f
        /*00ea*/ 	.short	(.L_46 - .L_45)


	//   ....[0]....
.L_45:
        /*00ec*/ 	.word	0x00000004


	//----- nvinfo : EIATTR_RESERVED_SMEM_USED
	.align		4
.L_46:
        /*00f0*/ 	.byte	0x01, 0x41
	.zero		2


	//----- nvinfo : EIATTR_SPARSE_MMA_MASK
	.align		4
        /*00f4*/ 	.byte	0x03, 0x50
        /*00f6*/ 	.short	0x0000


	//----- nvinfo : EIATTR_TCGEN05_1CTA_USED
	.align		4
        /*00f8*/ 	.byte	0x01, 0x51
	.zero		2


	//----- nvinfo : EIATTR_MAXREG_COUNT
	.align		4
        /*00fc*/ 	.byte	0x03, 0x1b
        /*00fe*/ 	.short	0x00ff


	//----- nvinfo : EIATTR_NUM_BARRIERS
	.align		4
        /*0100*/ 	.byte	0x02, 0x4c
        /*0102*/ 	.byte	0x01
	.zero		1


	//----- nvinfo : EIATTR_INT_WARP_WIDE_INSTR_OFFSETS
	.align		4
        /*0104*/ 	.byte	0x04, 0x31
        /*0106*/ 	.short	(.L_48 - .L_47)


	//   ....[0]....
.L_47:
        /*0108*/ 	.word	0x00004900


	//   ....[1]....
        /*010c*/ 	.word	0x00004920


	//   ....[2]....
        /*0110*/ 	.word	0x000056d0


	//   ....[3]....
        /*0114*/ 	.word	0x0000fe60


	//   ....[4]....
        /*0118*/ 	.word	0x0000feb0


	//----- nvinfo : EIATTR_COOP_GROUP_MASK_REGIDS
	.align		4
.L_48:
        /*011c*/ 	.byte	0x04, 0x29
        /*011e*/ 	.short	(.L_50 - .L_49)


	//   ....[0]....
.L_49:
        /*0120*/ 	.word	0xffffffff


	//   ....[1]....
        /*0124*/ 	.word	0xffffffff


	//   ....[2]....
        /*0128*/ 	.word	0xffffffff


	//   ....[3]....
        /*012c*/ 	.word	0xffffffff


	//----- nvinfo : EIATTR_COOP_GROUP_INSTR_OFFSETS
	.align		4
.L_50:
        /*0130*/ 	.byte	0x04, 0x28
        /*0132*/ 	.short	(.L_52 - .L_51)


	//   ....[0]....
.L_51:
        /*0134*/ 	.word	0x00000070


	//   ....[1]....
        /*0138*/ 	.word	0x00000330


	//   ....[2]....
        /*013c*/ 	.word	0x0000fcf0


	//   ....[3]....
        /*0140*/ 	.word	0x0000ff60


	//----- nvinfo : EIATTR_VRC_CTA_INIT_COUNT
	.align		4
.L_52:
        /*0144*/ 	.byte	0x02, 0x4a
        /*0146*/ 	.byte	0x80
	.zero		1


	//----- nvinfo : EIATTR_MBARRIER_INSTR_OFFSETS
	.align		4
        /*0148*/ 	.byte	0x04, 0x39
        /*014a*/ 	.short	(.L_54 - .L_53)


	//   ....[0]....
.L_53:
        /*014c*/ 	.word	0x00004a00
        /*0150*/ 	.word	0x000000ff
        /*0154*/ 	.word	0x00000000
        /*0158*/ 	.short	0x0100
        /*015a*/ 	.byte	0x0d
	.zero		1


	//   ....[1]....
        /*015c*/ 	.word	0x00005710
        /*0160*/ 	.word	0x000000ff
        /*0164*/ 	.word	0x00009008
        /*0168*/ 	.short	0x0100
        /*016a*/ 	.byte	0x0b
	.zero		1


	//   ....[2]....
        /*016c*/ 	.word	0x00006080
        /*0170*/ 	.word	0x000000ff
        /*0174*/ 	.word	0x00000000
        /*0178*/ 	.short	0x010a
        /*017a*/ 	.byte	0x0d
	.zero		1


	//   ....[3]....
        /*017c*/ 	.word	0x00007520
        /*0180*/ 	.word	0x000000ff
        /*0184*/ 	.word	0x00000000
        /*0188*/ 	.short	0x010a
        /*018a*/ 	.byte	0x0d
	.zero		1


	//   ....[4]....
        /*018c*/ 	.word	0x00007660
        /*0190*/ 	.word	0x000000ff
        /*0194*/ 	.word	0x00009000
        /*0198*/ 	.short	0x0108
        /*019a*/ 	.byte	0x0b
	.zero		1


	//   ....[5]....
        /*019c*/ 	.word	0x00007750
        /*01a0*/ 	.word	0x000000ff
        /*01a4*/ 	.word	0x00009008
        /*01a8*/ 	.short	0x0108
        /*01aa*/ 	.byte	0x0b
	.zero		1


	//   ....[6]....
        /*01ac*/ 	.word	0x0000ff80
        /*01b0*/ 	.word	0x000000ff
        /*01b4*/ 	.word	0x00000000
        /*01b8*/ 	.short	0x010a
        /*01ba*/ 	.byte	0x0d
	.zero		1


	//   ....[7]....
        /*01bc*/ 	.word	0x0000ffb0
        /*01c0*/ 	.word	0x000000ff
        /*01c4*/ 	.word	0x00000000
        /*01c8*/ 	.short	0x010a
        /*01ca*/ 	.byte	0x0d
	.zero		1


	//----- nvinfo : EIATTR_NUM_MBARRIERS
	.align		4
.L_54:
        /*01cc*/ 	.byte	0x03, 0x38
        /*01ce*/ 	.short	0x0002


	//----- nvinfo : EIATTR_EXIT_INSTR_OFFSETS
	.align		4
        /*01d0*/ 	.byte	0x04, 0x1c
        /*01d2*/ 	.short	(.L_56 - .L_55)


	//   ....[0]....
.L_55:
        /*01d4*/ 	.word	0x0000ff70


	//----- nvinfo : EIATTR_REQNTID
	.align		4
.L_56:
        /*01d8*/ 	.byte	0x04, 0x10
        /*01da*/ 	.short	(.L_58 - .L_57)
.L_57:
        /*01dc*/ 	.word	0x00000080
        /*01e0*/ 	.word	0x00000001
        /*01e4*/ 	.word	0x00000001


	//----- nvinfo : EIATTR_CRS_STACK_SIZE
	.align		4
.L_58:
        /*01e8*/ 	.byte	0x04, 0x1e
        /*01ea*/ 	.short	(.L_60 - .L_59)
.L_59:
        /*01ec*/ 	.word	0x00000000


	//----- nvinfo : EIATTR_CBANK_PARAM_SIZE
	.align		4
.L_60:
        /*01f0*/ 	.byte	0x03, 0x19
        /*01f2*/ 	.short	0x0050


	//----- nvinfo : EIATTR_PARAM_CBANK
	.align		4
        /*01f4*/ 	.byte	0x04, 0x0a
        /*01f6*/ 	.short	(.L_62 - .L_61)
	.align		4
.L_61:
        /*01f8*/ 	.word	index@(.nv.constant0.matmul_kernel)
        /*01fc*/ 	.short	0x0380
        /*01fe*/ 	.short	0x0050


	//----- nvinfo : EIATTR_SW_WAR
	.align		4
.L_62:
        /*0200*/ 	.byte	0x04, 0x36
        /*0202*/ 	.short	(.L_64 - .L_63)
.L_63:
        /*0204*/ 	.word	0x00000008
.L_64:


//--------------------- .nv.compat                --------------------------
	.section	.nv.compat,"",@"SHT_CUDA_COMPAT_INFO"
	.align	4
        /*0000*/ 	.byte	0x02, 0x02, 0x02, 0x00, 0x02, 0x05, 0x05, 0x00, 0x02, 0x03, 0x00, 0x00, 0x02, 0x06, 0x01, 0x00


//--------------------- .nv.callgraph             --------------------------
	.section	.nv.callgraph,"",@"SHT_CUDA_CALLGRAPH"
	.align	4
	.sectionentsize	8
	.align		4
        /*0000*/ 	.word	0x00000000
	.align		4
        /*0004*/ 	.word	0xffffffff
	.align		4
        /*0008*/ 	.word	0x00000000
	.align		4
        /*000c*/ 	.word	0xfffffffe
	.align		4
        /*0010*/ 	.word	0x00000000
	.align		4
        /*0014*/ 	.word	0xfffffffd
	.align		4
        /*0018*/ 	.word	0x00000000
	.align		4
        /*001c*/ 	.word	0xfffffffc


//--------------------- .text.matmul_kernel       --------------------------
	.section	.text.matmul_kernel,"ax",@progbits
	.align	128
        .global         matmul_kernel
        .type           matmul_kernel,@function
        .size           matmul_kernel,(.L_x_20 - matmul_kernel)
        .other          matmul_kernel,@"STO_CUDA_ENTRY STV_DEFAULT"
matmul_kernel:
.text.matmul_kernel:
[----:B------:R-:W0:Y:S01]  /*0000*/  LDC R1, c[0x0][0x37c] ;  /* 0x0000df00ff017b82 */ /* 0x000e220000000800 */
[----:B------:R-:W1:Y:S01]  /*0010*/  S2R R214, SR_TID.X ;  /* 0x0000000000d67919 */ /* 0x000e620000002100 */
[----:B------:R-:W2:Y:S01]  /*0020*/  LDCU.64 UR24, c[0x0][0x358] ;  /* 0x00006b00ff1877ac */ /* 0x000ea20008000a00 */
[----:B-1----:R-:W-:-:S13]  /*0030*/  ISETP.GE.U32.AND P0, PT, R214, 0x20, PT ;  /* 0x00000020d600780c */ /* 0x002fda0003f06070 */
[----:B------:R-:W-:Y:S02]  /*0040*/  VOTEU.ANY UP0, P0 ;  /* 0x0000000000ff7886 */ /* 0x000fe40000000100 */
[----:B0-2---:R-:W-:Y:S05]  /*0050*/  BRA.U UP0, `(.L_x_0) ;  /* 0x0000000100b87547 */ /* 0x005fea000b800000 */
[----:B------:R-:W0:Y:S01]  /*0060*/  S2UR UR6, SR_CgaCtaId ;  /* 0x00000000000679c3 */ /* 0x000e220000008800 */
[----:B------:R-:W-:Y:S01]  /*0070*/  NOP ;  /* 0x0000000000007918 */ /* 0x000fe20000000000 */
[----:B------:R-:W-:Y:S02]  /*0080*/  UMOV UR4, 0x40 ;  /* 0x0000004000047882 */ /* 0x000fe40000000000 */
[----:B0-----:R-:W-:-:S09]  /*0090*/  ULEA UR4, UR6, UR4, 0x18 ;  /* 0x0000000406047291 */ /* 0x001fd2000f8ec0ff */
[----:B------:R-:W0:Y:S01]  /*00a0*/  LDS.U8 R0, [UR4] ;  /* 0x00000004ff007984 */ /* 0x000e220008000000 */
[----:B------:R-:W-:Y:S02]  /*00b0*/  UMOV UR4, 0x400 ;  /* 0x0000040000047882 */ /* 0x000fe40000000000 */
[----:B------:R-:W-:Y:S01]  /*00c0*/  ULEA UR4, UR6, UR4, 0x18 ;  /* 0x0000000406047291 */ /* 0x000fe2000f8ec0ff */
[----:B0-----:R-:W-:-:S13]  /*00d0*/  ISETP.NE.AND P0, PT, R0, RZ, PT ;  /* 0x000000ff0000720c */ /* 0x001fda0003f05270 */
[----:B------:R-:W-:Y:S05]  /*00e0*/  @P0 BRA `(.L_x_1) ;  /* 0x00000000007c0947 */ /* 0x000fea0003800000 */
[----:B------:R-:W-:-:S13]  /*00f0*/  ELECT P0, URZ, PT ;  /* 0x0000000000ff782f */ /* 0x000fda0003800000 */
[----:B------:R-:W-:Y:S05]  /*0100*/  @!P0 BRA `(.L_x_2) ;  /* 0x0000000000848947 */ /* 0x000fea0003800000 */
[----:B------:R-:W-:Y:S01]  /*0110*/  UMOV UR5, 0x8 ;  /* 0x0000000800057882 */ /* 0x000fe20000000000 */
[----:B------:R-:W-:Y:S02]  /*0120*/  IMAD.MOV.U32 R4, RZ, RZ, 0x1 ;  /* 0x00000001ff047424 */ /* 0x000fe400078e00ff */
[----:B------:R-:W-:Y:S02]  /*0130*/  IMAD.MOV.U32 R5, RZ, RZ, 0xff ;  /* 0x000000ffff057424 */ /* 0x000fe400078e00ff */
[----:B------:R-:W-:Y:S04]  /*0140*/  DEPBAR.LE SB0, 0x36 ;  /* 0x00008d800000791a */ /* 0x000fe80000000000 */
[----:B------:R-:W0:Y:S02]  /*0150*/  UTCATOMSWS.FIND_AND_SET.ALIGN UP1, UR5, UR5 ;  /* 0x00000005000575e3 */ /* 0x000e240008020800 */
[----:B0-----:R-:W-:-:S04]  /*0160*/  PLOP3.LUT P0, PT, PT, PT, UP1, 0x80, 0x8 ;  /* 0x000000000008781c */ /* 0x001fc80003f0f018 */
[----:B------:R-:W-:-:S04]  /*0170*/  SEL R0, RZ, 0xffffffff, !P0 ;  /* 0xffffffffff007807 */ /* 0x000fc80004000000 */
[----:B------:R-:W-:Y:S01]  /*0180*/  ISETP.NE.AND P0, PT, R0, RZ, PT ;  /* 0x000000ff0000720c */ /* 0x000fe20003f05270 */
[----:B------:R-:W-:-:S12]  /*0190*/  IMAD.U32 R0, RZ, RZ, UR5 ;  /* 0x00000005ff007e24 */ /* 0x000fd8000f8e00ff */
[----:B------:R-:W-:Y:S05]  /*01a0*/  @P0 BRA `(.L_x_3) ;  /* 0x0000000000240947 */ /* 0x000fea0003800000 */
.L_x_4:
[----:B------:R-:W-:Y:S05]  /*01b0*/  NANOSLEEP 0x64 ;  /* 0x000000640000795d */ /* 0x000fea0003800000 */
[----:B------:R-:W-:-:S05]  /*01c0*/  UMOV UR5, 0x8 ;  /* 0x0000000800057882 */ /* 0x000fca0000000000 */
[----:B------:R-:W-:Y:S04]  /*01d0*/  DEPBAR.LE SB0, 0x36 ;  /* 0x00008d800000791a */ /* 0x000fe80000000000 */
[----:B------:R-:W0:Y:S02]  /*01e0*/  UTCATOMSWS.FIND_AND_SET.ALIGN UP1, UR5, UR5 ;  /* 0x00000005000575e3 */ /* 0x000e240008020800 */
[----:B0-----:R-:W-:-:S04]  /*01f0*/  PLOP3.LUT P0, PT, PT, PT, UP1, 0x80, 0x8 ;  /* 0x000000000008781c */ /* 0x001fc80003f0f018 */
[----:B------:R-:W-:-:S04]  /*0200*/  SEL R0, RZ, 0xffffffff, !P0 ;  /* 0xffffffffff007807 */ /* 0x000fc80004000000 */
[----:B------:R-:W-:Y:S01]  /*0210*/  ISETP.NE.AND P0, PT, R0, RZ, PT ;  /* 0x000000ff0000720c */ /* 0x000fe20003f05270 */
[----:B------:R-:W-:-:S12]  /*0220*/  IMAD.U32 R0, RZ, RZ, UR5 ;  /* 0x00000005ff007e24 */ /* 0x000fd8000f8e00ff */
[----:B------:R-:W-:Y:S05]  /*0230*/  @!P0 BRA `(.L_x_4) ;  /* 0xfffffffc00dc8947 */ /* 0x000fea000383ffff */
.L_x_3:
[C---:B------:R-:W-:Y:S01]  /*0240*/  VIADD R3, R0.reuse, 0x10 ;  /* 0x0000001000037836 */ /* 0x040fe20000000000 */
[----:B------:R-:W-:Y:S01]  /*0250*/  UMOV UR5, 0x50 ;  /* 0x0000005000057882 */ /* 0x000fe20000000000 */
[----:B------:R-:W-:Y:S01]  /*0260*/  SHF.L.U32 R2, R5, R0, RZ ;  /* 0x0000000005027219 */ /* 0x000fe200000006ff */
[----:B------:R-:W-:Y:S01]  /*0270*/  ULEA UR5, UR6, UR5, 0x18 ;  /* 0x0000000506057291 */ /* 0x000fe2000f8ec0ff */
[----:B------:R-:W-:Y:S01]  /*0280*/  IMAD.SHL.U32 R0, R0, 0x20, RZ ;  /* 0x0000002000007824 */ /* 0x000fe200078e00ff */
[----:B------:R-:W-:-:S04]  /*0290*/  SHF.L.U32 R3, R4, R3, RZ ;  /* 0x0000000304037219 */ /* 0x000fc800000006ff */
[----:B------:R-:W-:-:S05]  /*02a0*/  LOP3.LUT R2, R3, R2, RZ, 0xfc, !PT ;  /* 0x0000000203027212 */ /* 0x000fca00078efcff */
[----:B------:R0:W-:Y:S04]  /*02b0*/  ATOMS.OR RZ, [UR5], R2 ;  /* 0x00000002ffff798c */ /* 0x0001e8000b000005 */
[----:B------:R0:W-:Y:S01]  /*02c0*/  STS [UR4], R0 ;  /* 0x00000000ff007988 */ /* 0x0001e20008000804 */
[----:B------:R-:W-:Y:S05]  /*02d0*/  BRA `(.L_x_2) ;  /* 0x0000000000107947 */ /* 0x000fea0003800000 */
.L_x_1:
[----:B------:R-:W-:Y:S01]  /*02e0*/  IMAD.MOV.U32 R0, RZ, RZ, -0x1 ;  /* 0xffffffffff007424 */ /* 0x000fe200078e00ff */
[----:B------:R-:W-:-:S04]  /*02f0*/  MOV R2, 0x320 ;  /* 0x0000032000027802 */ /* 0x000fc80000000f00 */
[----:B------:R0:W-:Y:S03]  /*0300*/  STS [UR4], R0 ;  /* 0x00000000ff007988 */ /* 0x0001e60008000804 */
[----:B0-----:R-:W-:Y:S05]  /*0310*/  CALL.REL.NOINC `($__internal_1_$__cuda_sm10x_tcgen05_guardrail_trap_phase_invalid_during_alloc) ;  /* 0x000000fc003c7944 */ /* 0x001fea0003c00000 */
.L_x_2:
[----:B------:R-:W-:Y:S05]  /*0320*/  WARPSYNC.ALL ;  /* 0x0000000000007948 */ /* 0x000fea0003800000 */
[----:B------:R-:W-:Y:S01]  /*0330*/  NOP ;  /* 0x0000000000007918 */ /* 0x000fe20000000000 */
.L_x_0:
[----:B------:R-:W1:Y:S01]  /*0340*/  LDC.64 R42, c[0x0][0x398] ;  /* 0x0000e600ff2a7b82 */ /* 0x000e620000000a00 */
[----:B------:R-:W2:Y:S01]  /*0350*/  S2R R5, SR_CTAID.X ;  /* 0x0000000000057919 */ /* 0x000ea20000002500 */
[----:B------:R-:W-:Y:S01]  /*0360*/  UMOV UR11, 0x400 ;  /* 0x00000400000b7882 */ /* 0x000fe20000000000 */
[C---:B------:R-:W-:Y:S01]  /*0370*/  LOP3.LUT R68, R214.reuse, 0x3f, RZ, 0xc0, !PT ;  /* 0x0000003fd6447812 */ /* 0x040fe200078ec0ff */
[----:B------:R-:W3:Y:S01]  /*0380*/  LDCU.128 UR12, c[0x0][0x3a0] ;  /* 0x00007400ff0c77ac */ /* 0x000ee20008000c00 */
[----:B------:R-:W-:Y:S02]  /*0390*/  LOP3.LUT R223, R214, 0xf, RZ, 0xc0, !PT ;  /* 0x0000000fd6df7812 */ /* 0x000fe400078ec0ff */
[----:B------:R-:W-:Y:S01]  /*03a0*/  PRMT R140, RZ, 0x7610, R140 ;  /* 0x00007610ff8c7816 */ /* 0x000fe2000000008c */
[----:B------:R-:W4:Y:S01]  /*03b0*/  S2UR UR5, SR_CgaCtaId ;  /* 0x00000000000579c3 */ /* 0x000f220000008800 */
[----:B------:R-:W5:Y:S01]  /*03c0*/  LDCU UR6, c[0x0][0x3b0] ;  /* 0x00007600ff0677ac */ /* 0x000f620008000800 */
[----:B------:R-:W0:Y:S01]  /*03d0*/  LDCU.128 UR20, c[0x0][0x380] ;  /* 0x00007000ff1477ac */ /* 0x000e220008000c00 */
[----:B---3--:R-:W-:Y:S01]  /*03e0*/  UIADD3 UR28, UPT, UPT, UR12, 0xf, URZ ;  /* 0x0000000f0c1c7890 */ /* 0x008fe2000fffe0ff */
[----:B01----:R-:W-:-:S03]  /*03f0*/  VIADD R0, R43, 0x1ff ;  /* 0x000001ff2b007836 */ /* 0x003fc60000000000 */
[----:B------:R-:W-:Y:S02]  /*0400*/  UISETP.GT.AND UP1, UPT, UR28, 0xf, UPT ;  /* 0x0000000f1c00788c */ /* 0x000fe4000bf24270 */
[----:B------:R-:W-:Y:S01]  /*0410*/  SHF.R.S32.HI R3, RZ, 0x1f, R0 ;  /* 0x0000001fff037819 */ /* 0x000fe20000011400 */
[----:B----4-:R-:W-:-:S03]  /*0420*/  ULEA UR11, UR5, UR11, 0x18 ;  /* 0x0000000b050b7291 */ /* 0x010fc6000f8ec0ff */
[----:B------:R-:W-:Y:S01]  /*0430*/  LEA.HI R3, R3, R0, RZ, 0x9 ;  /* 0x0000000003037211 */ /* 0x000fe200078f48ff */
[----:B------:R-:W-:Y:S01]  /*0440*/  BAR.SYNC.DEFER_BLOCKING 0x0 ;  /* 0x0000000000007b1d */ /* 0x000fe20000010000 */
[----:B--2---:R-:W-:Y:S01]  /*0450*/  IABS R8, R5 ;  /* 0x0000000500087213 */ /* 0x004fe20000000000 */
[----:B------:R-:W-:Y:S01]  /*0460*/  UIADD3 UR7, UPT, UPT, UR11, 0x9000, URZ ;  /* 0x000090000b077890 */ /* 0x000fe2000fffe0ff */
[----:B------:R-:W-:-:S05]  /*0470*/  SHF.R.S32.HI R3, RZ, 0x9, R3 ;  /* 0x00000009ff037819 */ /* 0x000fca0000011403 */
[----:B------:R-:W-:-:S05]  /*0480*/  IMAD.SHL.U32 R4, R3, 0x8, RZ ;  /* 0x0000000803047824 */ /* 0x000fca00078e00ff */
[-C--:B------:R-:W-:Y:S02]  /*0490*/  IABS R7, R4.reuse ;  /* 0x0000000400077213 */ /* 0x080fe40000000000 */
[----:B------:R-:W-:Y:S02]  /*04a0*/  IABS R10, R4 ;  /* 0x00000004000a7213 */ /* 0x000fe40000000000 */
[----:B------:R-:W0:Y:S01]  /*04b0*/  I2F.RP R0, R7 ;  /* 0x0000000700007306 */ /* 0x000e220000209400 */
[----:B------:R-:W1:Y:S07]  /*04c0*/  LDS R11, [UR11] ;  /* 0x0000000bff0b7984 */ /* 0x000e6e0008000800 */
[----:B0-----:R-:W0:Y:S02]  /*04d0*/  MUFU.RCP R0, R0 ;  /* 0x0000000000007308 */ /* 0x001e240000001000 */
[----:B0-----:R-:W-:-:S02]  /*04e0*/  VIADD R2, R0, 0xffffffe ;  /* 0x0ffffffe00027836 */ /* 0x001fc40000000000 */
[----:B------:R-:W-:Y:S01]  /*04f0*/  IMAD.MOV R0, RZ, RZ, -R10 ;  /* 0x000000ffff007224 */ /* 0x000fe200078e0a0a */
[----:B------:R-:W-:-:S03]  /*0500*/  IABS R10, R42 ;  /* 0x0000002a000a7213 */ /* 0x000fc60000000000 */
[----:B------:R0:W2:Y:S02]  /*0510*/  F2I.FTZ.U32.TRUNC.NTZ R3, R2 ;  /* 0x0000000200037305 */ /* 0x0000a4000021f000 */
[----:B0-----:R-:W-:Y:S01]  /*0520*/  IMAD.MOV.U32 R2, RZ, RZ, RZ ;  /* 0x000000ffff027224 */ /* 0x001fe200078e00ff */
[----:B-1----:R-:W-:Y:S01]  /*0530*/  R2UR UR10, R11 ;  /* 0x000000000b0a72ca */ /* 0x002fe200000e0000 */
[----:B--2---:R-:W-:-:S04]  /*0540*/  IMAD.MOV R6, RZ, RZ, -R3 ;  /* 0x000000ffff067224 */ /* 0x004fc800078e0a03 */
[----:B------:R-:W-:Y:S02]  /*0550*/  IMAD R9, R6, R7, RZ ;  /* 0x0000000706097224 */ /* 0x000fe400078e02ff */
[----:B------:R-:W-:Y:S02]  /*0560*/  IMAD.MOV.U32 R6, RZ, RZ, R8 ;  /* 0x000000ffff067224 */ /* 0x000fe400078e0008 */
[----:B------:R-:W-:-:S06]  /*0570*/  IMAD.HI.U32 R3, R3, R9, R2 ;  /* 0x0000000903037227 */ /* 0x000fcc00078e0002 */
[----:B------:R-:W-:-:S04]  /*0580*/  IMAD.HI.U32 R3, R3, R6, RZ ;  /* 0x0000000603037227 */ /* 0x000fc800078e00ff */
[----:B------:R-:W-:Y:S01]  /*0590*/  IMAD R0, R3, R0, R6 ;  /* 0x0000000003007224 */ /* 0x000fe200078e0206 */
[----:B------:R-:W-:Y:S04]  /*05a0*/  BAR.SYNC.DEFER_BLOCKING 0x0 ;  /* 0x0000000000007b1d */ /* 0x000fe80000010000 */
[----:B------:R-:W-:-:S13]  /*05b0*/  ISETP.GT.U32.AND P1, PT, R7, R0, PT ;  /* 0x000000000700720c */ /* 0x000fda0003f24070 */
[----:B------:R-:W-:Y:S02]  /*05c0*/  @!P1 IMAD.IADD R0, R0, 0x1, -R7 ;  /* 0x0000000100009824 */ /* 0x000fe400078e0a07 */
[----:B------:R-:W-:Y:S01]  /*05d0*/  @!P1 VIADD R3, R3, 0x1 ;  /* 0x0000000103039836 */ /* 0x000fe20000000000 */
[----:B------:R-:W-:Y:S02]  /*05e0*/  ISETP.NE.AND P1, PT, R4, RZ, PT ;  /* 0x000000ff0400720c */ /* 0x000fe40003f25270 */
[----:B------:R-:W-:Y:S02]  /*05f0*/  ISETP.GE.U32.AND P0, PT, R0, R7, PT ;  /* 0x000000070000720c */ /* 0x000fe40003f06070 */
[----:B------:R-:W-:-:S04]  /*0600*/  LOP3.LUT R0, R5, R4, RZ, 0x3c, !PT ;  /* 0x0000000405007212 */ /* 0x000fc800078e3cff */
[----:B------:R-:W-:Y:S01]  /*0610*/  ISETP.GE.AND P2, PT, R0, RZ, PT ;  /* 0x000000ff0000720c */ /* 0x000fe20003f46270 */
[----:B------:R-:W-:-:S06]  /*0620*/  VIADD R0, R42, 0x3f ;  /* 0x0000003f2a007836 */ /* 0x000fcc0000000000 */
[----:B------:R-:W-:-:S04]  /*0630*/  @P0 VIADD R3, R3, 0x1 ;  /* 0x0000000103030836 */ /* 0x000fc80000000000 */
[----:B------:R-:W-:Y:S01]  /*0640*/  IMAD.MOV.U32 R2, RZ, RZ, R3 ;  /* 0x000000ffff027224 */ /* 0x000fe200078e0003 */
[----:B------:R-:W-:-:S03]  /*0650*/  SHF.R.S32.HI R3, RZ, 0x1f, R0 ;  /* 0x0000001fff037819 */ /* 0x000fc60000011400 */
[----:B------:R-:W-:Y:S01]  /*0660*/  @!P2 IMAD.MOV R2, RZ, RZ, -R2 ;  /* 0x000000ffff02a224 */ /* 0x000fe200078e0a02 */
[----:B------:R-:W-:Y:S02]  /*0670*/  @!P1 LOP3.LUT R2, RZ, R4, RZ, 0x33, !PT ;  /* 0x00000004ff029212 */ /* 0x000fe400078e33ff */
[----:B------:R-:W-:-:S03]  /*0680*/  LEA.HI R3, R3, R0, RZ, 0x6 ;  /* 0x0000000003037211 */ /* 0x000fc600078f30ff */
[----:B------:R-:W-:Y:S02]  /*0690*/  IMAD.SHL.U32 R213, R2, 0x8, RZ ;  /* 0x0000000802d57824 */ /* 0x000fe400078e00ff */
[----:B------:R-:W-:-:S03]  /*06a0*/  IMAD.MOV R2, RZ, RZ, -R2 ;  /* 0x000000ffff027224 */ /* 0x000fc600078e0a02 */
[----:B------:R-:W-:Y:S01]  /*06b0*/  LEA.HI.SX32 R3, R3, -R213, 0x1a ;  /* 0x800000d503037211 */ /* 0x000fe200078fd2ff */
[----:B------:R-:W-:Y:S02]  /*06c0*/  IMAD R8, R4, R2, R5 ;  /* 0x0000000204087224 */ /* 0x000fe400078e0205 */
[----:B------:R-:W-:Y:S01]  /*06d0*/  IMAD.MOV.U32 R2, RZ, RZ, RZ ;  /* 0x000000ffff027224 */ /* 0x000fe200078e00ff */
[----:B------:R-:W-:-:S04]  /*06e0*/  VIMNMX R9, PT, PT, R3, 0x8, PT ;  /* 0x0000000803097848 */ /* 0x000fc80003fe0100 */
[-C--:B------:R-:W-:Y:S02]  /*06f0*/  IABS R6, R9.reuse ;  /* 0x0000000900067213 */ /* 0x080fe40000000000 */
[----:B------:R-:W-:Y:S02]  /*0700*/  IABS R4, R9 ;  /* 0x0000000900047213 */ /* 0x000fe40000000000 */
[----:B------:R-:W0:Y:S08]  /*0710*/  I2F.RP R0, R6 ;  /* 0x0000000600007306 */ /* 0x000e300000209400 */
[----:B0-----:R-:W0:Y:S02]  /*0720*/  MUFU.RCP R0, R0 ;  /* 0x0000000000007308 */ /* 0x001e240000001000 */
[----:B0-----:R-:W-:Y:S01]  /*0730*/  VIADD R3, R0, 0xffffffe ;  /* 0x0ffffffe00037836 */ /* 0x001fe20000000000 */
[----:B------:R-:W-:-:S05]  /*0740*/  IABS R0, R43 ;  /* 0x0000002b00007213 */ /* 0x000fca0000000000 */
[----:B------:R-:W0:Y:S02]  /*0750*/  F2I.FTZ.U32.TRUNC.NTZ R3, R3 ;  /* 0x0000000300037305 */ /* 0x000e24000021f000 */
[----:B0-----:R-:W-:-:S04]  /*0760*/  IMAD.MOV R7, RZ, RZ, -R3 ;  /* 0x000000ffff077224 */ /* 0x001fc800078e0a03 */
[----:B------:R-:W-:Y:S01]  /*0770*/  IMAD.MOV.U32 R5, RZ, RZ, R7 ;  /* 0x000000ffff057224 */ /* 0x000fe200078e0007 */
[----:B------:R-:W-:-:S03]  /*0780*/  IABS R7, R8 ;  /* 0x0000000800077213 */ /* 0x000fc60000000000 */
[----:B------:R-:W-:-:S04]  /*0790*/  IMAD R5, R5, R6, RZ ;  /* 0x0000000605057224 */ /* 0x000fc800078e02ff */
[----:B------:R-:W-:Y:S02]  /*07a0*/  IMAD.HI.U32 R2, R3, R5, R2 ;  /* 0x0000000503027227 */ /* 0x000fe400078e0002 */
[----:B------:R-:W0:Y:S02]  /*07b0*/  I2F.RP R5, R0 ;  /* 0x0000000000057306 */ /* 0x000e240000209400 */
[----:B------:R-:W-:Y:S02]  /*07c0*/  IMAD.MOV R3, RZ, RZ, -R4 ;  /* 0x000000ffff037224 */ /* 0x000fe400078e0a04 */
[----:B------:R-:W-:-:S04]  /*07d0*/  IMAD.HI.U32 R2, R2, R7, RZ ;  /* 0x0000000702027227 */ /* 0x000fc800078e00ff */
[----:B------:R-:W-:Y:S01]  /*07e0*/  IMAD R3, R2, R3, R7 ;  /* 0x0000000302037224 */ /* 0x000fe200078e0207 */
[----:B------:R-:W1:Y:S04]  /*07f0*/  I2F.RP R4, R10 ;  /* 0x0000000a00047306 */ /* 0x000e680000209400 */
[----:B------:R-:W-:-:S04]  /*0800*/  ISETP.GT.U32.AND P1, PT, R6, R3, PT ;  /* 0x000000030600720c */ /* 0x000fc80003f24070 */
[----:B0-----:R-:W0:Y:S08]  /*0810*/  MUFU.RCP R5, R5 ;  /* 0x0000000500057308 */ /* 0x001e300000001000 */
[----:B-1----:R-:W1:Y:S01]  /*0820*/  MUFU.RCP R4, R4 ;  /* 0x0000000400047308 */ /* 0x002e620000001000 */
[----:B------:R-:W-:Y:S02]  /*0830*/  @!P1 IMAD.IADD R3, R3, 0x1, -R6 ;  /* 0x0000000103039824 */ /* 0x000fe400078e0a06 */
[----:B------:R-:W-:Y:S01]  /*0840*/  @!P1 VIADD R2, R2, 0x1 ;  /* 0x0000000102029836 */ /* 0x000fe20000000000 */
[----:B------:R-:W-:-:S02]  /*0850*/  ISETP.NE.AND P1, PT, R9, RZ, PT ;  /* 0x000000ff0900720c */ /* 0x000fc40003f25270 */
[----:B------:R-:W-:Y:S02]  /*0860*/  ISETP.GE.U32.AND P0, PT, R3, R6, PT ;  /* 0x000000060300720c */ /* 0x000fe40003f06070 */
[----:B------:R-:W-:Y:S01]  /*0870*/  LOP3.LUT R3, R8, R9, RZ, 0x3c, !PT ;  /* 0x0000000908037212 */ /* 0x000fe200078e3cff */
[----:B0-----:R-:W-:-:S03]  /*0880*/  VIADD R5, R5, 0xffffffe ;  /* 0x0ffffffe05057836 */ /* 0x001fc60000000000 */
[----:B------:R-:W-:-:S03]  /*0890*/  ISETP.GE.AND P2, PT, R3, RZ, PT ;  /* 0x000000ff0300720c */ /* 0x000fc60003f46270 */
[----:B------:R-:W-:Y:S01]  /*08a0*/  F2I.FTZ.U32.TRUNC.NTZ R5, R5 ;  /* 0x0000000500057305 */ /* 0x000fe2000021f000 */
[----:B-1----:R-:W-:Y:S01]  /*08b0*/  VIADD R3, R4, 0xffffffe ;  /* 0x0ffffffe04037836 */ /* 0x002fe20000000000 */
[----:B------:R-:W-:Y:S02]  /*08c0*/  SHF.R.U32.HI R4, RZ, 0x4, R214 ;  /* 0x00000004ff047819 */ /* 0x000fe400000116d6 */
[----:B------:R-:W-:Y:S02]  /*08d0*/  @P0 VIADD R2, R2, 0x1 ;  /* 0x0000000102020836 */ /* 0x000fe40000000000 */
[----:B------:R-:W-:Y:S02]  /*08e0*/  SGXT.U32 R4, R4, 0x3 ;  /* 0x000000030404781a */ /* 0x000fe40000000000 */
[----:B------:R-:W-:Y:S01]  /*08f0*/  IMAD.MOV.U32 R69, RZ, RZ, R2 ;  /* 0x000000ffff457224 */ /* 0x000fe200078e0002 */
[----:B------:R-:W0:Y:S03]  /*0900*/  F2I.FTZ.U32.TRUNC.NTZ R3, R3 ;  /* 0x0000000300037305 */ /* 0x000e26000021f000 */
[----:B------:R-:W-:Y:S01]  /*0910*/  @!P2 IMAD.MOV R69, RZ, RZ, -R69 ;  /* 0x000000ffff45a224 */ /* 0x000fe200078e0a45 */
[----:B------:R-:W-:-:S05]  /*0920*/  @!P1 LOP3.LUT R69, RZ, R9, RZ, 0x33, !PT ;  /* 0x00000009ff459212 */ /* 0x000fca00078e33ff */
[----:B------:R-:W-:Y:S02]  /*0930*/  IMAD.MOV R2, RZ, RZ, -R69 ;  /* 0x000000ffff027224 */ /* 0x000fe400078e0a45 */
[----:B------:R-:W-:Y:S02]  /*0940*/  IMAD.SHL.U32 R69, R69, 0x200, RZ ;  /* 0x0000020045457824 */ /* 0x000fe400078e00ff */
[----:B------:R-:W-:Y:S02]  /*0950*/  IMAD R2, R9, R2, R8 ;  /* 0x0000000209027224 */ /* 0x000fe400078e0208 */
[----:B0-----:R-:W-:Y:S02]  /*0960*/  IMAD.MOV R7, RZ, RZ, -R3 ;  /* 0x000000ffff077224 */ /* 0x001fe400078e0a03 */
[----:B------:R-:W-:Y:S02]  /*0970*/  IMAD.IADD R213, R213, 0x1, R2 ;  /* 0x00000001d5d57824 */ /* 0x000fe400078e0202 */
[----:B------:R-:W-:-:S02]  /*0980*/  IMAD R7, R7, R10, RZ ;  /* 0x0000000a07077224 */ /* 0x000fc400078e02ff */
[----:B------:R-:W-:Y:S02]  /*0990*/  IMAD.MOV.U32 R2, RZ, RZ, RZ ;  /* 0x000000ffff027224 */ /* 0x000fe400078e00ff */
[----:B------:R-:W-:Y:S02]  /*09a0*/  IMAD R213, R213, 0x40, R68 ;  /* 0x00000040d5d57824 */ /* 0x000fe400078e0244 */
[----:B------:R-:W-:Y:S01]  /*09b0*/  IMAD.HI.U32 R3, R3, R7, R2 ;  /* 0x0000000703037227 */ /* 0x000fe200078e0002 */
[----:B------:R-:W-:Y:S02]  /*09c0*/  LOP3.LUT R2, R69, R4, RZ, 0xfc, !PT ;  /* 0x0000000445027212 */ /* 0x000fe400078efcff */
[----:B------:R-:W-:Y:S01]  /*09d0*/  IABS R141, R213 ;  /* 0x000000d5008d7213 */ /* 0x000fe20000000000 */
[----:B------:R-:W-:Y:S01]  /*09e0*/  IMAD.MOV R7, RZ, RZ, -R5 ;  /* 0x000000ffff077224 */ /* 0x000fe200078e0a05 */
[----:B------:R-:W-:Y:S02]  /*09f0*/  SHF.R.U32.HI R4, RZ, 0x5, R214 ;  /* 0x00000005ff047819 */ /* 0x000fe400000116d6 */
[----:B------:R-:W-:Y:S01]  /*0a00*/  LOP3.LUT R12, R2, 0x8, RZ, 0xfc, !PT ;  /* 0x00000008020c7812 */ /* 0x000fe200078efcff */
[----:B------:R-:W-:Y:S01]  /*0a10*/  IMAD.HI.U32 R3, R3, R141, RZ ;  /* 0x0000008d03037227 */ /* 0x000fe200078e00ff */
[----:B------:R-:W-:-:S02]  /*0a20*/  R2UR UR8, R4 ;  /* 0x00000000040872ca */ /* 0x000fc400000e0000 */
[----:B------:R-:W-:Y:S01]  /*0a30*/  IABS R8, R12 ;  /* 0x0000000c00087213 */ /* 0x000fe20000000000 */
[----:B------:R-:W-:Y:S01]  /*0a40*/  IMAD R7, R7, R0, RZ ;  /* 0x0000000007077224 */ /* 0x000fe200078e02ff */
[C---:B------:R-:W-:Y:S01]  /*0a50*/  LOP3.LUT R13, R2.reuse, 0x10, RZ, 0xfc, !PT ;  /* 0x00000010020d7812 */ /* 0x040fe200078efcff */
[----:B------:R-:W-:Y:S01]  /*0a60*/  IMAD.MOV.U32 R4, RZ, RZ, RZ ;  /* 0x000000ffff047224 */ /* 0x000fe200078e00ff */
[C---:B------:R-:W-:Y:S01]  /*0a70*/  LOP3.LUT R14, R2.reuse, 0x18, RZ, 0xfc, !PT ;  /* 0x00000018020e7812 */ /* 0x040fe200078efcff */
[----:B------:R-:W-:Y:S01]  /*0a80*/  IMAD.MOV R6, RZ, RZ, -R3 ;  /* 0x000000ffff067224 */ /* 0x000fe200078e0a03 */
[----:B------:R-:W-:Y:S01]  /*0a90*/  LOP3.LUT R15, R2, 0x20, RZ, 0xfc, !PT ;  /* 0x00000020020f7812 */ /* 0x000fe200078efcff */
[----:B------:R-:W-:Y:S01]  /*0aa0*/  IMAD.HI.U32 R3, R5, R7, R4 ;  /* 0x0000000705037227 */ /* 0x000fe200078e0004 */
[----:B------:R-:W-:Y:S02]  /*0ab0*/  IABS R9, R14 ;  /* 0x0000000e00097213 */ /* 0x000fe40000000000 */
[----:B------:R-:W-:Y:S01]  /*0ac0*/  IABS R11, R15 ;  /* 0x0000000f000b7213 */ /* 0x000fe20000000000 */
[----:B------:R-:W-:Y:S01]  /*0ad0*/  IMAD.MOV.U32 R7, RZ, RZ, R8 ;  /* 0x000000ffff077224 */ /* 0x000fe200078e0008 */
[----:B------:R-:W-:Y:S01]  /*0ae0*/  IABS R8, R13 ;  /* 0x0000000d00087213 */ /* 0x000fe20000000000 */
[----:B------:R-:W-:Y:S01]  /*0af0*/  IMAD R141, R10, R6, R141 ;  /* 0x000000060a8d7224 */ /* 0x000fe200078e028d */
[----:B------:R-:W-:Y:S01]  /*0b00*/  LOP3.LUT R17, R2, 0x28, RZ, 0xfc, !PT ;  /* 0x0000002802117812 */ /* 0x000fe200078efcff */
[C---:B------:R-:W-:Y:S01]  /*0b10*/  IMAD.HI.U32 R4, R3.reuse, R7, RZ ;  /* 0x0000000703047227 */ /* 0x040fe200078e00ff */
[----:B------:R-:W-:Y:S01]  /*0b20*/  ISETP.GE.AND P5, PT, R12, RZ, PT ;  /* 0x000000ff0c00720c */ /* 0x000fe20003fa6270 */
[----:B------:R-:W-:Y:S01]  /*0b30*/  USHF.L.U32 UR4, UR8, 0x15, URZ ;  /* 0x0000001508047899 */ /* 0x000fe200080006ff */
[----:B------:R-:W-:Y:S01]  /*0b40*/  ISETP.GT.U32.AND P0, PT, R10, R141, PT ;  /* 0x0000008d0a00720c */ /* 0x000fe20003f04070 */
[----:B------:R-:W-:Y:S01]  /*0b50*/  IMAD.HI.U32 R5, R3, R8, RZ ;  /* 0x0000000803057227 */ /* 0x000fe200078e00ff */
[----:B------:R-:W-:Y:S01]  /*0b60*/  IABS R12, R17 ;  /* 0x00000011000c7213 */ /* 0x000fe20000000000 */
[----:B------:R-:W-:Y:S01]  /*0b70*/  ULOP3.LUT UR4, UR4, 0x600000, URZ, 0xc0, !UPT ;  /* 0x0060000004047892 */ /* 0x000fe2000f8ec0ff */
[C---:B------:R-:W-:Y:S01]  /*0b80*/  LOP3.LUT R19, R2.reuse, 0x30, RZ, 0xfc, !PT ;  /* 0x0000003002137812 */ /* 0x040fe200078efcff */
[----:B------:R-:W-:Y:S01]  /*0b90*/  IMAD.MOV R4, RZ, RZ, -R4 ;  /* 0x000000ffff047224 */ /* 0x000fe200078e0a04 */
[----:B------:R-:W-:Y:S01]  /*0ba0*/  LOP3.LUT R21, R2, 0x40, RZ, 0xfc, !PT ;  /* 0x0000004002157812 */ /* 0x000fe200078efcff */
[----:B------:R-:W-:Y:S01]  /*0bb0*/  IMAD.MOV R5, RZ, RZ, -R5 ;  /* 0x000000ffff057224 */ /* 0x000fe200078e0a05 */
[----:B------:R-:W-:Y:S01]  /*0bc0*/  ISETP.GE.AND P3, PT, R13, RZ, PT ;  /* 0x000000ff0d00720c */ /* 0x000fe20003f66270 */
[C---:B------:R-:W-:Y:S01]  /*0bd0*/  IMAD R4, R0.reuse, R4, R7 ;  /* 0x0000000400047224 */ /* 0x040fe200078e0207 */
[----:B------:R-:W-:Y:S01]  /*0be0*/  IABS R16, R21 ;  /* 0x0000001500107213 */ /* 0x000fe20000000000 */
[----:B------:R-:W-:Y:S01]  /*0bf0*/  IMAD R5, R0, R5, R8 ;  /* 0x0000000500057224 */ /* 0x000fe200078e0208 */
[----:B------:R-:W-:Y:S01]  /*0c00*/  LOP3.LUT R22, R2, 0x48, RZ, 0xfc, !PT ;  /* 0x0000004802167812 */ /* 0x000fe200078efcff */
[C---:B------:R-:W-:Y:S01]  /*0c10*/  IMAD.HI.U32 R6, R3.reuse, R9, RZ ;  /* 0x0000000903067227 */ /* 0x040fe200078e00ff */
[C---:B------:R-:W-:Y:S01]  /*0c20*/  ISETP.GT.U32.AND P1, PT, R0.reuse, R4, PT ;  /* 0x000000040000720c */ /* 0x040fe20003f24070 */
[----:B------:R-:W-:Y:S01]  /*0c30*/  UIADD3 UR16, UPT, UPT, UR10, UR4, URZ ;  /* 0x000000040a107290 */ /* 0x000fe2000fffe0ff */
[----:B------:R-:W-:Y:S01]  /*0c40*/  ISETP.GT.U32.AND P6, PT, R0, R5, PT ;  /* 0x000000050000720c */ /* 0x000fe20003fc4070 */
[----:B------:R-:W-:Y:S01]  /*0c50*/  IMAD.HI.U32 R7, R3, R11, RZ ;  /* 0x0000000b03077227 */ /* 0x000fe200078e00ff */
[----:B------:R-:W-:-:S02]  /*0c60*/  IABS R18, R22 ;  /* 0x0000001600127213 */ /* 0x000fc40000000000 */
[C---:B------:R-:W-:Y:S01]  /*0c70*/  LOP3.LUT R23, R2.reuse, 0x58, RZ, 0xfc, !PT ;  /* 0x0000005802177812 */ /* 0x040fe200078efcff */
[----:B------:R-:W-:Y:S01]  /*0c80*/  IMAD.MOV R6, RZ, RZ, -R6 ;  /* 0x000000ffff067224 */ /* 0x000fe200078e0a06 */
[C---:B------:R-:W-:Y:S01]  /*0c90*/  LOP3.LUT R25, R2.reuse, 0x80, RZ, 0xfc, !PT ;  /* 0x0000008002197812 */ /* 0x040fe200078efcff */
[----:B------:R-:W-:Y:S01]  /*0ca0*/  IMAD.MOV R7, RZ, RZ, -R7 ;  /* 0x000000ffff077224 */ /* 0x000fe200078e0a07 */
[----:B------:R-:W-:Y:S01]  /*0cb0*/  LOP3.LUT R26, R2, 0x88, RZ, 0xfc, !PT ;  /* 0x00000088021a7812 */ /* 0x000fe200078efcff */
[----:B------:R-:W-:Y:S01]  /*0cc0*/  IMAD R6, R0, R6, R9 ;  /* 0x0000000600067224 */ /* 0x000fe200078e0209 */
[----:B------:R-:W-:Y:S01]  /*0cd0*/  LOP3.LUT R31, R2, 0x98, RZ, 0xfc, !PT ;  /* 0x00000098021f7812 */ /* 0x000fe200078efcff */
[----:B------:R-:W-:Y:S01]  /*0ce0*/  @!P0 IMAD.IADD R141, R141, 0x1, -R10 ;  /* 0x000000018d8d8824 */ /* 0x000fe200078e0a0a */
[----:B------:R-:W-:Y:S01]  /*0cf0*/  ISETP.GE.AND P0, PT, R14, RZ, PT ;  /* 0x000000ff0e00720c */ /* 0x000fe20003f06270 */
[----:B------:R-:W-:Y:S01]  /*0d00*/  IMAD R7, R0, R7, R11 ;  /* 0x0000000700077224 */ /* 0x000fe200078e020b */
[----:B------:R-:W-:Y:S01]  /*0d10*/  LEA.HI R11, R214, R69, RZ, 0x1c ;  /* 0x00000045d60b7211 */ /* 0x000fe200078fe0ff */
[--C-:B------:R-:W-:Y:S01]  /*0d20*/  @!P1 IMAD.IADD R4, R4, 0x1, -R0.reuse ;  /* 0x0000000104049824 */ /* 0x100fe200078e0a00 */
[----:B------:R-:W-:Y:S01]  /*0d30*/  ISETP.GT.U32.AND P1, PT, R0, R6, PT ;  /* 0x000000060000720c */ /* 0x000fe20003f24070 */
[----:B------:R-:W-:Y:S01]  /*0d40*/  @!P6 IMAD.IADD R5, R5, 0x1, -R0 ;  /* 0x000000010505e824 */ /* 0x000fe200078e0a00 */
[----:B------:R-:W-:Y:S01]  /*0d50*/  ISETP.GT.U32.AND P4, PT, R10, R141, PT ;  /* 0x0000008d0a00720c */ /* 0x000fe20003f84070 */
[----:B------:R-:W-:Y:S01]  /*0d60*/  IMAD.HI.U32 R8, R3, R12, RZ ;  /* 0x0000000c03087227 */ /* 0x000fe200078e00ff */
[----:B------:R-:W-:-:S02]  /*0d70*/  ISETP.GT.U32.AND P6, PT, R0, R7, PT ;  /* 0x000000070000720c */ /* 0x000fc40003fc4070 */
[----:B------:R-:W-:Y:S01]  /*0d80*/  ISETP.GT.U32.AND P2, PT, R0, R4, PT ;  /* 0x000000040000720c */ /* 0x000fe20003f44070 */
[----:B------:R-:W-:Y:S01]  /*0d90*/  IMAD.MOV R9, RZ, RZ, -R8 ;  /* 0x000000ffff097224 */ /* 0x000fe200078e0a08 */
[----:B------:R-:W-:Y:S01]  /*0da0*/  IABS R24, R26 ;  /* 0x0000001a00187213 */ /* 0x000fe20000000000 */
[----:B------:R-:W-:Y:S01]  /*0db0*/  VIADD R20, R11, 0x38 ;  /* 0x000000380b147836 */ /* 0x000fe20000000000 */
[----:B------:R-:W-:Y:S01]  /*0dc0*/  LOP3.LUT R33, R2, 0xa0, RZ, 0xfc, !PT ;  /* 0x000000a002217812 */ /* 0x000fe200078efcff */
[----:B------:R-:W-:Y:S01]  /*0dd0*/  IMAD R8, R0, R9, R12 ;  /* 0x0000000900087224 */ /* 0x000fe200078e020c */
[----:B------:R-:W-:Y:S01]  /*0de0*/  LOP3.LUT R34, R2, 0xa8, RZ, 0xfc, !PT ;  /* 0x000000a802227812 */ /* 0x000fe200078efcff */
[----:B------:R-:W-:Y:S01]  /*0df0*/  @!P1 IMAD.IADD R6, R6, 0x1, -R0 ;  /* 0x0000000106069824 */ /* 0x000fe200078e0a00 */
[----:B------:R-:W-:Y:S01]  /*0e00*/  ISETP.GT.U32.AND P1, PT, R0, R5, PT ;  /* 0x000000050000720c */ /* 0x000fe20003f24070 */
[----:B------:R-:W-:Y:S01]  /*0e10*/  @!P4 IMAD.IADD R141, R141, 0x1, -R10 ;  /* 0x000000018d8dc824 */ /* 0x000fe200078e0a0a */
[----:B------:R-:W-:Y:S01]  /*0e20*/  IABS R10, R19 ;  /* 0x00000013000a7213 */ /* 0x000fe20000000000 */
[--C-:B------:R-:W-:Y:S01]  /*0e30*/  @!P6 IMAD.IADD R7, R7, 0x1, -R0.reuse ;  /* 0x000000010707e824 */ /* 0x100fe200078e0a00 */
[----:B------:R-:W-:Y:S01]  /*0e40*/  IABS R14, R20 ;  /* 0x00000014000e7213 */ /* 0x000fe20000000000 */
[----:B------:R-:W-:Y:S01]  /*0e50*/  @!P2 IMAD.IADD R4, R4, 0x1, -R0 ;  /* 0x000000010404a824 */ /* 0x000fe200078e0a00 */
[C---:B------:R-:W-:Y:S01]  /*0e60*/  ISETP.GT.U32.AND P2, PT, R0.reuse, R6, PT ;  /* 0x000000060000720c */ /* 0x040fe20003f44070 */
[----:B------:R-:W-:Y:S01]  /*0e70*/  IMAD.HI.U32 R9, R3, R10, RZ ;  /* 0x0000000a03097227 */ /* 0x000fe200078e00ff */
[----:B------:R-:W-:-:S02]  /*0e80*/  ISETP.GT.U32.AND P6, PT, R0, R7, PT ;  /* 0x000000070000720c */ /* 0x000fc40003fc4070 */
[----:B------:R-:W-:Y:S01]  /*0e90*/  ISETP.GE.AND P4, PT, R15, RZ, PT ;  /* 0x000000ff0f00720c */ /* 0x000fe20003f86270 */
[----:B------:R-:W-:Y:S01]  /*0ea0*/  IMAD.MOV R9, RZ, RZ, -R9 ;  /* 0x000000ffff097224 */ /* 0x000fe200078e0a09 */
[----:B------:R-:W-:Y:S01]  /*0eb0*/  IABS R27, R33 ;  /* 0x00000021001b7213 */ /* 0x000fe20000000000 */
[----:B------:R-:W-:Y:S01]  /*0ec0*/  @!P1 IMAD.IADD R5, R5, 0x1, -R0 ;  /* 0x0000000105059824 */ /* 0x000fe200078e0a00 */
[C---:B------:R-:W-:Y:S01]  /*0ed0*/  ISETP.GT.U32.AND P1, PT, R0.reuse, R8, PT ;  /* 0x000000080000720c */ /* 0x040fe20003f24070 */
[----:B------:R-:W-:Y:S01]  /*0ee0*/  IMAD R9, R0, R9, R10 ;  /* 0x0000000900097224 */ /* 0x000fe200078e020a */
[----:B------:R-:W-:Y:S01]  /*0ef0*/  IABS R28, R34 ;  /* 0x00000022001c7213 */ /* 0x000fe20000000000 */
[----:B------:R-:W-:Y:S01]  /*0f00*/  IMAD.HI.U32 R10, R3, R14, RZ ;  /* 0x0000000e030a7227 */ /* 0x000fe200078e00ff */
[C---:B------:R-:W-:Y:S02]  /*0f10*/  LOP3.LUT R35, R2.reuse, 0xb0, RZ, 0xfc, !PT ;  /* 0x000000b002237812 */ /* 0x040fe400078efcff */
[----:B------:R-:W-:Y:S01]  /*0f20*/  LOP3.LUT R38, R2, 0xc8, RZ, 0xfc, !PT ;  /* 0x000000c802267812 */ /* 0x000fe200078efcff */
[----:B------:R-:W-:Y:S01]  /*0f30*/  @!P6 IMAD.IADD R7, R7, 0x1, -R0 ;  /* 0x000000010707e824 */ /* 0x000fe200078e0a00 */
[----:B------:R-:W-:Y:S01]  /*0f40*/  ISETP.GT.U32.AND P6, PT, R0, R9, PT ;  /* 0x000000090000720c */ /* 0x000fe20003fc4070 */
[----:B------:R-:W-:Y:S01]  /*0f50*/  IMAD.HI.U32 R12, R3, R16, RZ ;  /* 0x00000010030c7227 */ /* 0x000fe200078e00ff */
[----:B------:R-:W-:-:S02]  /*0f60*/  IABS R29, R35 ;  /* 0x00000023001d7213 */ /* 0x000fc40000000000 */
[----:B------:R-:W-:Y:S01]  /*0f70*/  IABS R32, R38 ;  /* 0x0000002600207213 */ /* 0x000fe20000000000 */
[----:B------:R-:W-:Y:S01]  /*0f80*/  @!P1 IMAD.IADD R8, R8, 0x1, -R0 ;  /* 0x0000000108089824 */ /* 0x000fe200078e0a00 */
[----:B------:R-:W-:Y:S01]  /*0f90*/  ISETP.GE.AND P1, PT, R19, RZ, PT ;  /* 0x000000ff1300720c */ /* 0x000fe20003f26270 */
[----:B------:R-:W-:Y:S01]  /*0fa0*/  IMAD.MOV R15, RZ, RZ, -R10 ;  /* 0x000000ffff0f7224 */ /* 0x000fe200078e0a0a */
[----:B------:R-:W-:Y:S01]  /*0fb0*/  LOP3.LUT R19, R2, 0x50, RZ, 0xfc, !PT ;  /* 0x0000005002137812 */ /* 0x000fe200078efcff */
[----:B------:R-:W-:Y:S01]  /*0fc0*/  @!P2 IMAD.IADD R6, R6, 0x1, -R0 ;  /* 0x000000010606a824 */ /* 0x000fe200078e0a00 */
[----:B------:R-:W-:Y:S01]  /*0fd0*/  ISETP.GE.AND P2, PT, R17, RZ, PT ;  /* 0x000000ff1100720c */ /* 0x000fe20003f46270 */
[----:B------:R-:W-:Y:S01]  /*0fe0*/  @!P5 IMAD.MOV R4, RZ, RZ, -R4 ;  /* 0x000000ffff04d224 */ /* 0x000fe200078e0a04 */
[----:B------:R-:W-:Y:S01]  /*0ff0*/  ISETP.GT.U32.AND P5, PT, R0, R8, PT ;  /* 0x000000080000720c */ /* 0x000fe20003fa4070 */
[----:B------:R-:W-:Y:S01]  /*1000*/  IMAD.MOV R17, RZ, RZ, -R12 ;  /* 0x000000ffff117224 */ /* 0x000fe200078e0a0c */
[----:B------:R-:W-:Y:S01]  /*1010*/  LOP3.LUT R37, R2, 0xc0, RZ, 0xfc, !PT ;  /* 0x000000c002257812 */ /* 0x000fe200078efcff */
[----:B------:R-:W-:Y:S01]  /*1020*/  IMAD R10, R0, R15, R14 ;  /* 0x0000000f000a7224 */ /* 0x000fe200078e020e */
[----:B------:R-:W-:Y:S01]  /*1030*/  LOP3.LUT R39, R2, 0xd0, RZ, 0xfc, !PT ;  /* 0x000000d002277812 */ /* 0x000fe200078efcff */
[----:B------:R-:W-:Y:S01]  /*1040*/  @!P6 IMAD.IADD R9, R9, 0x1, -R0 ;  /* 0x000000010909e824 */ /* 0x000fe200078e0a00 */
[----:B------:R-:W-:Y:S01]  /*1050*/  IABS R30, R37 ;  /* 0x00000025001e7213 */ /* 0x000fe20000000000 */
[----:B------:R-:W-:Y:S01]  /*1060*/  IMAD.HI.U32 R13, R3, R18, RZ ;  /* 0x00000012030d7227 */ /* 0x000fe200078e00ff */
[----:B------:R-:W-:-:S02]  /*1070*/  ISETP.GT.U32.AND P6, PT, R0, R10, PT ;  /* 0x0000000a0000720c */ /* 0x000fc40003fc4070 */
[----:B------:R-:W-:Y:S01]  /*1080*/  LOP3.LUT R40, R2, 0xf0, RZ, 0xfc, !PT ;  /* 0x000000f002287812 */ /* 0x000fe200078efcff */
[C---:B------:R-:W-:Y:S01]  /*1090*/  IMAD R12, R0.reuse, R17, R16 ;  /* 0x00000011000c7224 */ /* 0x040fe200078e0210 */
[----:B------:R-:W-:Y:S01]  /*10a0*/  IABS R16, R19 ;  /* 0x0000001300107213 */ /* 0x000fe20000000000 */
[----:B------:R-:W-:Y:S01]  /*10b0*/  @!P3 IMAD.MOV R5, RZ, RZ, -R5 ;  /* 0x000000ffff05b224 */ /* 0x000fe200078e0a05 */
[----:B------:R-:W-:Y:S01]  /*10c0*/  ISETP.GT.U32.AND P3, PT, R0, R9, PT ;  /* 0x000000090000720c */ /* 0x000fe20003f64070 */
[----:B------:R-:W-:Y:S01]  /*10d0*/  IMAD.MOV R13, RZ, RZ, -R13 ;  /* 0x000000ffff0d7224 */ /* 0x000fe200078e0a0d */
[----:B------:R-:W-:Y:S01]  /*10e0*/  LOP3.LUT R44, R2, 0x100, RZ, 0xfc, !PT ;  /* 0x00000100022c7812 */ /* 0x000fe200078efcff */
[----:B------:R-:W-:Y:S01]  /*10f0*/  @!P0 IMAD.MOV R6, RZ, RZ, -R6 ;  /* 0x000000ffff068224 */ /* 0x000fe200078e0a06 */
[C---:B------:R-:W-:Y:S01]  /*1100*/  ISETP.GT.U32.AND P0, PT, R0.reuse, R12, PT ;  /* 0x0000000c0000720c */ /* 0x040fe20003f04070 */
[----:B------:R-:W-:Y:S01]  /*1110*/  IMAD R13, R0, R13, R18 ;  /* 0x0000000d000d7224 */ /* 0x000fe200078e0212 */
[----:B------:R-:W-:Y:S01]  /*1120*/  IABS R18, R23 ;  /* 0x0000001700127213 */ /* 0x000fe20000000000 */
[----:B------:R-:W-:Y:S01]  /*1130*/  IMAD.HI.U32 R14, R3, R16, RZ ;  /* 0x00000010030e7227 */ /* 0x000fe200078e00ff */
[----:B------:R-:W-:-:S02]  /*1140*/  LOP3.LUT R45, R2, 0x108, RZ, 0xfc, !PT ;  /* 0x00000108022d7812 */ /* 0x000fc400078efcff */
[----:B------:R-:W-:Y:S01]  /*1150*/  LOP3.LUT R46, R2, 0x110, RZ, 0xfc, !PT ;  /* 0x00000110022e7812 */ /* 0x000fe200078efcff */
[----:B------:R-:W-:Y:S01]  /*1160*/  @!P5 IMAD.IADD R8, R8, 0x1, -R0 ;  /* 0x000000010808d824 */ /* 0x000fe200078e0a00 */
[----:B------:R-:W-:Y:S01]  /*1170*/  ISETP.GT.U32.AND P5, PT, R0, R13, PT ;  /* 0x0000000d0000720c */ /* 0x000fe20003fa4070 */
[----:B------:R-:W-:Y:S01]  /*1180*/  IMAD.MOV R17, RZ, RZ, -R14 ;  /* 0x000000ffff117224 */ /* 0x000fe200078e0a0e */
[----:B------:R-:W-:Y:S01]  /*1190*/  LOP3.LUT R47, R2, 0x118, RZ, 0xfc, !PT ;  /* 0x00000118022f7812 */ /* 0x000fe200078efcff */
[--C-:B------:R-:W-:Y:S01]  /*11a0*/  @!P3 IMAD.IADD R9, R9, 0x1, -R0.reuse ;  /* 0x000000010909b824 */ /* 0x100fe200078e0a00 */
[----:B------:R-:W-:Y:S01]  /*11b0*/  ISETP.GE.AND P3, PT, R21, RZ, PT ;  /* 0x000000ff1500720c */ /* 0x000fe20003f66270 */
[----:B------:R-:W-:Y:S01]  /*11c0*/  @!P6 IMAD.IADD R10, R10, 0x1, -R0 ;  /* 0x000000010a0ae824 */ /* 0x000fe200078e0a00 */
[----:B------:R-:W-:Y:S01]  /*11d0*/  ISETP.GE.AND P6, PT, R22, RZ, PT ;  /* 0x000000ff1600720c */ /* 0x000fe20003fc6270 */
[----:B------:R-:W-:Y:S01]  /*11e0*/  IMAD R14, R0, R17, R16 ;  /* 0x00000011000e7224 */ /* 0x000fe200078e0210 */
[----:B------:R-:W-:Y:S01]  /*11f0*/  LOP3.LUT R22, R2, 0x68, RZ, 0xfc, !PT ;  /* 0x0000006802167812 */ /* 0x000fe200078efcff */
[--C-:B------:R-:W-:Y:S01]  /*1200*/  @!P0 IMAD.IADD R12, R12, 0x1, -R0.reuse ;  /* 0x000000010c0c8824 */ /* 0x100fe200078e0a00 */
[C---:B------:R-:W-:Y:S01]  /*1210*/  ISETP.GT.U32.AND P0, PT, R0.reuse, R10, PT ;  /* 0x0000000a0000720c */ /* 0x040fe20003f04070 */
[----:B------:R-:W-:Y:S01]  /*1220*/  @!P1 IMAD.MOV R9, RZ, RZ, -R9 ;  /* 0x000000ffff099224 */ /* 0x000fe200078e0a09 */
[----:B------:R-:W-:Y:S01]  /*1230*/  ISETP.GT.U32.AND P1, PT, R0, R14, PT ;  /* 0x0000000e0000720c */ /* 0x000fe20003f24070 */
[----:B------:R-:W-:Y:S01]  /*1240*/  @!P4 IMAD.MOV R7, RZ, RZ, -R7 ;  /* 0x000000ffff07c224 */ /* 0x000fe200078e0a07 */
[----:B------:R-:W-:Y:S01]  /*1250*/  ISETP.GE.AND P4, PT, R20, RZ, PT ;  /* 0x000000ff1400720c */ /* 0x000fe20003f86270 */
[----:B------:R-:W-:Y:S01]  /*1260*/  @!P5 IMAD.IADD R13, R13, 0x1, -R0 ;  /* 0x000000010d0dd824 */ /* 0x000fe200078e0a00 */
[----:B------:R-:W-:Y:S01]  /*1270*/  ISETP.GT.U32.AND P5, PT, R0, R12, PT ;  /* 0x0000000c0000720c */ /* 0x000fe20003fa4070 */
[----:B------:R-:W-:Y:S01]  /*1280*/  IMAD.HI.U32 R15, R3, R18, RZ ;  /* 0x00000012030f7227 */ /* 0x000fe200078e00ff */
[----:B------:R-:W-:-:S02]  /*1290*/  IABS R20, R22 ;  /* 0x0000001600147213 */ /* 0x000fc40000000000 */
[C---:B------:R-:W-:Y:S01]  /*12a0*/  LOP3.LUT R21, R2.reuse, 0x60, RZ, 0xfc, !PT ;  /* 0x0000006002157812 */ /* 0x040fe200078efcff */
[----:B------:R-:W-:Y:S01]  /*12b0*/  IMAD.MOV R15, RZ, RZ, -R15 ;  /* 0x000000ffff0f7224 */ /* 0x000fe200078e0a0f */
[----:B------:R-:W-:Y:S01]  /*12c0*/  LOP3.LUT R48, R2, 0x120, RZ, 0xfc, !PT ;  /* 0x0000012002307812 */ /* 0x000fe200078efcff */
[--C-:B------:R-:W-:Y:S01]  /*12d0*/  @!P0 IMAD.IADD R10, R10, 0x1, -R0.reuse ;  /* 0x000000010a0a8824 */ /* 0x100fe200078e0a00 */
[----:B------:R-:W-:Y:S01]  /*12e0*/  ISETP.GE.AND P0, PT, R19, RZ, PT ;  /* 0x000000ff1300720c */ /* 0x000fe20003f06270 */
[----:B------:R-:W-:Y:S01]  /*12f0*/  @!P1 IMAD.IADD R14, R14, 0x1, -R0 ;  /* 0x000000010e0e9824 */ /* 0x000fe200078e0a00 */
[----:B------:R-:W-:Y:S01]  /*1300*/  ISETP.GE.AND P1, PT, R21, RZ, PT ;  /* 0x000000ff1500720c */ /* 0x000fe20003f26270 */
[C---:B------:R-:W-:Y:S01]  /*1310*/  IMAD R15, R0.reuse, R15, R18 ;  /* 0x0000000f000f7224 */ /* 0x040fe200078e0212 */
[----:B------:R-:W-:Y:S01]  /*1320*/  IABS R18, R21 ;  /* 0x0000001500127213 */ /* 0x000fe20000000000 */
[----:B------:R-:W-:Y:S01]  /*1330*/  @!P2 IMAD.MOV R8, RZ, RZ, -R8 ;  /* 0x000000ffff08a224 */ /* 0x000fe200078e0a08 */
[C---:B------:R-:W-:Y:S01]  /*1340*/  ISETP.GT.U32.AND P2, PT, R0.reuse, R13, PT ;  /* 0x0000000d0000720c */ /* 0x040fe20003f44070 */
[----:B------:R-:W-:Y:S01]  /*1350*/  @!P4 IMAD.MOV R10, RZ, RZ, -R10 ;  /* 0x000000ffff0ac224 */ /* 0x000fe200078e0a0a */
[----:B------:R-:W-:Y:S01]  /*1360*/  ISETP.GT.U32.AND P4, PT, R0, R14, PT ;  /* 0x0000000e0000720c */ /* 0x000fe20003f84070 */
[----:B------:R-:W-:Y:S01]  /*1370*/  @!P5 IMAD.IADD R12, R12, 0x1, -R0 ;  /* 0x000000010c0cd824 */ /* 0x000fe200078e0a00 */
[----:B------:R-:W-:Y:S01]  /*1380*/  ISETP.GT.U32.AND P5, PT, R0, R15, PT ;  /* 0x0000000f0000720c */ /* 0x000fe20003fa4070 */
[----:B------:R-:W-:Y:S01]  /*1390*/  IMAD.HI.U32 R17, R3, R20, RZ ;  /* 0x0000001403117227 */ /* 0x000fe200078e00ff */
[----:B------:R-:W-:-:S02]  /*13a0*/  LOP3.LUT R50, R2, 0x150, RZ, 0xfc, !PT ;  /* 0x0000015002327812 */ /* 0x000fc400078efcff */
[C---:B------:R-:W-:Y:S01]  /*13b0*/  LOP3.LUT R52, R2.reuse, 0x168, RZ, 0xfc, !PT ;  /* 0x0000016802347812 */ /* 0x040fe200078efcff */
[----:B------:R-:W-:Y:S01]  /*13c0*/  IMAD.MOV R17, RZ, RZ, -R17 ;  /* 0x000000ffff117224 */ /* 0x000fe200078e0a11 */
[----:B------:R-:W-:Y:S01]  /*13d0*/  IABS R53, R50 ;  /* 0x0000003200357213 */ /* 0x000fe20000000000 */
[----:B------:R-:W-:Y:S01]  /*13e0*/  IMAD.HI.U32 R16, R3, R18, RZ ;  /* 0x0000001203107227 */ /* 0x000fe200078e00ff */
[----:B------:R-:W-:Y:S02]  /*13f0*/  IABS R59, R52 ;  /* 0x00000034003b7213 */ /* 0x000fe40000000000 */
[----:B------:R-:W-:Y:S01]  /*1400*/  LOP3.LUT R56, R2, 0x180, RZ, 0xfc, !PT ;  /* 0x0000018002387812 */ /* 0x000fe200078efcff */
[----:B------:R-:W-:Y:S01]  /*1410*/  IMAD R17, R0, R17, R20 ;  /* 0x0000001100117224 */ /* 0x000fe200078e0214 */
[C---:B------:R-:W-:Y:S01]  /*1420*/  LOP3.LUT R58, R2.reuse, 0x1c0, RZ, 0xfc, !PT ;  /* 0x000001c0023a7812 */ /* 0x040fe200078efcff */
[----:B------:R-:W-:Y:S01]  /*1430*/  @!P2 IMAD.IADD R13, R13, 0x1, -R0 ;  /* 0x000000010d0da824 */ /* 0x000fe200078e0a00 */
[----:B------:R-:W-:Y:S01]  /*1440*/  ISETP.GE.AND P2, PT, R23, RZ, PT ;  /* 0x000000ff1700720c */ /* 0x000fe20003f46270 */
[----:B------:R-:W-:Y:S01]  /*1450*/  IMAD.MOV R19, RZ, RZ, -R16 ;  /* 0x000000ffff137224 */ /* 0x000fe200078e0a10 */
[----:B------:R-:W-:Y:S01]  /*1460*/  LOP3.LUT R23, R2, 0x70, RZ, 0xfc, !PT ;  /* 0x0000007002177812 */ /* 0x000fe200078efcff */
[--C-:B------:R-:W-:Y:S01]  /*1470*/  @!P4 IMAD.IADD R14, R14, 0x1, -R0.reuse ;  /* 0x000000010e0ec824 */ /* 0x100fe200078e0a00 */
[C---:B------:R-:W-:Y:S01]  /*1480*/  ISETP.GT.U32.AND P4, PT, R0.reuse, R17, PT ;  /* 0x000000110000720c */ /* 0x040fe20003f84070 */
[----:B------:R-:W-:Y:S01]  /*1490*/  @!P5 IMAD.IADD R15, R15, 0x1, -R0 ;  /* 0x000000010f0fd824 */ /* 0x000fe200078e0a00 */
[----:B------:R-:W-:Y:S01]  /*14a0*/  IABS R21, R23 ;  /* 0x0000001700157213 */ /* 0x000fe20000000000 */
[C---:B------:R-:W-:Y:S01]  /*14b0*/  IMAD R16, R0.reuse, R19, R18 ;  /* 0x0000001300107224 */ /* 0x040fe200078e0212 */
[----:B------:R-:W-:Y:S01]  /*14c0*/  IABS R65, R56 ;  /* 0x0000003800417213 */ /* 0x000fe20000000000 */
[----:B------:R-:W-:Y:S01]  /*14d0*/  @!P3 IMAD.MOV R12, RZ, RZ, -R12 ;  /* 0x000000ffff0cb224 */ /* 0x000fe200078e0a0c */
[C---:B------:R-:W-:Y:S01]  /*14e0*/  ISETP.GT.U32.AND P5, PT, R0.reuse, R15, PT ;  /* 0x0000000f0000720c */ /* 0x040fe20003fa4070 */
[----:B------:R-:W-:Y:S01]  /*14f0*/  IMAD.HI.U32 R18, R3, R21, RZ ;  /* 0x0000001503127227 */ /* 0x000fe200078e00ff */
[----:B------:R-:W-:-:S02]  /*1500*/  ISETP.GT.U32.AND P3, PT, R0, R16, PT ;  /* 0x000000100000720c */ /* 0x000fc40003f64070 */
[----:B------:R-:W-:Y:S01]  /*1510*/  IABS R81, R58 ;  /* 0x0000003a00517213 */ /* 0x000fe20000000000 */
[----:B------:R-:W-:Y:S01]  /*1520*/  VIADD R19, R11, 0x78 ;  /* 0x000000780b137836 */ /* 0x000fe20000000000 */
[C---:B------:R-:W-:Y:S01]  /*1530*/  LOP3.LUT R60, R2.reuse, 0x1c8, RZ, 0xfc, !PT ;  /* 0x000001c8023c7812 */ /* 0x040fe200078efcff */
[----:B------:R-:W-:Y:S01]  /*1540*/  @!P4 IMAD.IADD R17, R17, 0x1, -R0 ;  /* 0x000000011111c824 */ /* 0x000fe200078e0a00 */
[----:B------:R-:W-:Y:S01]  /*1550*/  LOP3.LUT R62, R2, 0x1d0, RZ, 0xfc, !PT ;  /* 0x000001d0023e7812 */ /* 0x000fe200078efcff */
[----:B------:R-:W-:Y:S01]  /*1560*/  IMAD.MOV R18, RZ, RZ, -R18 ;  /* 0x000000ffff127224 */ /* 0x000fe200078e0a12 */
[----:B------:R-:W-:Y:S01]  /*1570*/  IABS R83, R60 ;  /* 0x0000003c00537213 */ /* 0x000fe20000000000 */
[----:B------:R-:W-:Y:S01]  /*1580*/  @!P6 IMAD.MOV R13, RZ, RZ, -R13 ;  /* 0x000000ffff0de224 */ /* 0x000fe200078e0a0d */
[----:B------:R-:W-:Y:S01]  /*1590*/  ISETP.GE.AND P6, PT, R22, RZ, PT ;  /* 0x000000ff1600720c */ /* 0x000fe20003fc6270 */
[--C-:B------:R-:W-:Y:S01]  /*15a0*/  @!P5 IMAD.IADD R15, R15, 0x1, -R0.reuse ;  /* 0x000000010f0fd824 */ /* 0x100fe200078e0a00 */
[----:B------:R-:W-:Y:S01]  /*15b0*/  IABS R22, R19 ;  /* 0x0000001300167213 */ /* 0x000fe20000000000 */
[C---:B------:R-:W-:Y:S01]  /*15c0*/  IMAD R18, R0.reuse, R18, R21 ;  /* 0x0000001200127224 */ /* 0x040fe200078e0215 */
[----:B------:R-:W-:Y:S01]  /*15d0*/  ISETP.GT.U32.AND P4, PT, R0, R17, PT ;  /* 0x000000110000720c */ /* 0x000fe20003f84070 */
[----:B------:R-:W-:Y:S01]  /*15e0*/  @!P3 IMAD.IADD R16, R16, 0x1, -R0 ;  /* 0x000000011010b824 */ /* 0x000fe200078e0a00 */
[----:B------:R-:W-:Y:S01]  /*15f0*/  ISETP.GE.AND P3, PT, R19, RZ, PT ;  /* 0x000000ff1300720c */ /* 0x000fe20003f66270 */
[----:B------:R-:W-:Y:S01]  /*1600*/  @!P2 IMAD.MOV R15, RZ, RZ, -R15 ;  /* 0x000000ffff0fa224 */ /* 0x000fe200078e0a0f */
[----:B------:R-:W-:Y:S01]  /*1610*/  ISETP.GT.U32.AND P2, PT, R0, R18, PT ;  /* 0x000000120000720c */ /* 0x000fe20003f44070 */
[----:B------:R-:W-:Y:S01]  /*1620*/  IMAD.HI.U32 R19, R3, R22, RZ ;  /* 0x0000001603137227 */ /* 0x000fe200078e00ff */
[----:B------:R-:W-:-:S02]  /*1630*/  ISETP.GE.AND P5, PT, R23, RZ, PT ;  /* 0x000000ff1700720c */ /* 0x000fc40003fa6270 */
[----:B------:R-:W-:Y:S01]  /*1640*/  IABS R23, R25 ;  /* 0x0000001900177213 */ /* 0x000fe20000000000 */
[----:B------:R-:W-:Y:S01]  /*1650*/  IMAD.MOV R19, RZ, RZ, -R19 ;  /* 0x000000ffff137224 */ /* 0x000fe200078e0a13 */
[----:B------:R-:W-:Y:S01]  /*1660*/  IABS R85, R62 ;  /* 0x0000003e00557213 */ /* 0x000fe20000000000 */
[----:B------:R-:W-:Y:S01]  /*1670*/  @!P0 IMAD.MOV R14, RZ, RZ, -R14 ;  /* 0x000000ffff0e8224 */ /* 0x000fe200078e0a0e */
[----:B------:R-:W-:Y:S01]  /*1680*/  ISETP.GT.U32.AND P0, PT, R0, R16, PT ;  /* 0x000000100000720c */ /* 0x000fe20003f04070 */
[----:B------:R-:W-:Y:S01]  /*1690*/  @!P4 IMAD.IADD R17, R17, 0x1, -R0 ;  /* 0x000000011111c824 */ /* 0x000fe200078e0a00 */
[----:B------:R-:W-:Y:S01]  /*16a0*/  ISETP.GE.AND P4, PT, R26, RZ, PT ;  /* 0x000000ff1a00720c */ /* 0x000fe20003f86270 */
[----:B------:R-:W-:Y:S01]  /*16b0*/  IMAD R19, R0, R19, R22 ;  /* 0x0000001300137224 */ /* 0x000fe200078e0216 */
[----:B------:R-:W-:Y:S01]  /*16c0*/  LOP3.LUT R22, R2, 0x90, RZ, 0xfc, !PT ;  /* 0x0000009002167812 */ /* 0x000fe200078efcff */
[----:B------:R-:W-:Y:S01]  /*16d0*/  @!P6 IMAD.MOV R17, RZ, RZ, -R17 ;  /* 0x000000ffff11e224 */ /* 0x000fe200078e0a11 */
[----:B------:R-:W-:Y:S01]  /*16e0*/  IABS R26, R31 ;  /* 0x0000001f001a7213 */ /* 0x000fe20000000000 */
[----:B------:R-:W-:Y:S01]  /*16f0*/  @!P2 IMAD.IADD R18, R18, 0x1, -R0 ;  /* 0x000000011212a824 */ /* 0x000fe200078e0a00 */
[----:B------:R-:W-:Y:S01]  /*1700*/  ISETP.GT.U32.AND P6, PT, R0, R19, PT ;  /* 0x000000130000720c */ /* 0x000fe20003fc4070 */
[----:B------:R-:W-:Y:S01]  /*1710*/  IMAD.HI.U32 R20, R3, R23, RZ ;  /* 0x0000001703147227 */ /* 0x000fe200078e00ff */
[----:B------:R-:W-:-:S02]  /*1720*/  LOP3.LUT R64, R2, 0x1d8, RZ, 0xfc, !PT ;  /* 0x000001d802407812 */ /* 0x000fc400078efcff */
[----:B------:R-:W-:Y:S01]  /*1730*/  ISETP.GT.U32.AND P2, PT, R0, R18, PT ;  /* 0x000000120000720c */ /* 0x000fe20003f44070 */
[----:B------:R-:W-:Y:S01]  /*1740*/  IMAD.MOV R20, RZ, RZ, -R20 ;  /* 0x000000ffff147224 */ /* 0x000fe200078e0a14 */
[----:B------:R-:W-:Y:S01]  /*1750*/  IABS R87, R64 ;  /* 0x0000004000577213 */ /* 0x000fe20000000000 */
[--C-:B------:R-:W-:Y:S01]  /*1760*/  @!P0 IMAD.IADD R16, R16, 0x1, -R0.reuse ;  /* 0x0000000110108824 */ /* 0x100fe200078e0a00 */
[----:B------:R-:W-:Y:S01]  /*1770*/  ISETP.GE.AND P0, PT, R25, RZ, PT ;  /* 0x000000ff1900720c */ /* 0x000fe20003f06270 */
[----:B------:R-:W-:Y:S01]  /*1780*/  IMAD R20, R0, R20, R23 ;  /* 0x0000001400147224 */ /* 0x000fe200078e0217 */
[----:B------:R-:W-:Y:S01]  /*1790*/  IABS R25, R22 ;  /* 0x0000001600197213 */ /* 0x000fe20000000000 */
[----:B------:R-:W-:Y:S01]  /*17a0*/  IMAD.HI.U32 R21, R3, R24, RZ ;  /* 0x0000001803157227 */ /* 0x000fe200078e00ff */
[C---:B------:R-:W-:Y:S02]  /*17b0*/  LOP3.LUT R66, R2.reuse, 0x1e0, RZ, 0xfc, !PT ;  /* 0x000001e002427812 */ /* 0x040fe400078efcff */
[----:B------:R-:W-:Y:S01]  /*17c0*/  LOP3.LUT R70, R2, 0x1e8, RZ, 0xfc, !PT ;  /* 0x000001e802467812 */ /* 0x000fe200078efcff */
[----:B------:R-:W-:Y:S01]  /*17d0*/  @!P6 IMAD.IADD R19, R19, 0x1, -R0 ;  /* 0x000000011313e824 */ /* 0x000fe200078e0a00 */
[----:B------:R-:W-:Y:S01]  /*17e0*/  IABS R89, R66 ;  /* 0x0000004200597213 */ /* 0x000fe20000000000 */
[----:B------:R-:W-:Y:S01]  /*17f0*/  @!P1 IMAD.MOV R16, RZ, RZ, -R16 ;  /* 0x000000ffff109224 */ /* 0x000fe200078e0a10 */
[----:B------:R-:W-:Y:S01]  /*1800*/  ISETP.GE.AND P1, PT, R22, RZ, PT ;  /* 0x000000ff1600720c */ /* 0x000fe20003f26270 */
[----:B------:R-:W-:Y:S01]  /*1810*/  @!P2 IMAD.IADD R18, R18, 0x1, -R0 ;  /* 0x000000011212a824 */ /* 0x000fe200078e0a00 */
[C---:B------:R-:W-:Y:S01]  /*1820*/  ISETP.GT.U32.AND P6, PT, R0.reuse, R19, PT ;  /* 0x000000130000720c */ /* 0x040fe20003fc4070 */
[----:B------:R-:W-:Y:S01]  /*1830*/  IMAD.MOV R21, RZ, RZ, -R21 ;  /* 0x000000ffff157224 */ /* 0x000fe200078e0a15 */
[----:B------:R-:W-:Y:S01]  /*1840*/  ISETP.GT.U32.AND P2, PT, R0, R20, PT ;  /* 0x000000140000720c */ /* 0x000fe20003f44070 */
[----:B------:R-:W-:Y:S01]  /*1850*/  IMAD.HI.U32 R22, R3, R25, RZ ;  /* 0x0000001903167227 */ /* 0x000fe200078e00ff */
[----:B------:R-:W-:-:S02]  /*1860*/  LOP3.LUT R72, R2, 0x1f0, RZ, 0xfc, !PT ;  /* 0x000001f002487812 */ /* 0x000fc400078efcff */
[----:B------:R-:W-:Y:S01]  /*1870*/  IABS R91, R70 ;  /* 0x00000046005b7213 */ /* 0x000fe20000000000 */
[C---:B------:R-:W-:Y:S01]  /*1880*/  IMAD R21, R0.reuse, R21, R24 ;  /* 0x0000001500157224 */ /* 0x040fe200078e0218 */
[----:B------:R-:W-:Y:S01]  /*1890*/  IABS R93, R72 ;  /* 0x00000048005d7213 */ /* 0x000fe20000000000 */
[----:B------:R-:W-:Y:S02]  /*18a0*/  IMAD.MOV R22, RZ, RZ, -R22 ;  /* 0x000000ffff167224 */ /* 0x000fe400078e0a16 */
[----:B------:R-:W-:Y:S01]  /*18b0*/  @!P5 IMAD.MOV R18, RZ, RZ, -R18 ;  /* 0x000000ffff12d224 */ /* 0x000fe200078e0a12 */
[C---:B------:R-:W-:Y:S01]  /*18c0*/  ISETP.GT.U32.AND P5, PT, R0.reuse, R21, PT ;  /* 0x000000150000720c */ /* 0x040fe20003fa4070 */
[----:B------:R-:W-:Y:S02]  /*18d0*/  IMAD R22, R0, R22, R25 ;  /* 0x0000001600167224 */ /* 0x000fe400078e0219 */
[--C-:B------:R-:W-:Y:S02]  /*18e0*/  @!P6 IMAD.IADD R19, R19, 0x1, -R0.reuse ;  /* 0x000000011313e824 */ /* 0x100fe400078e0a00 */
[----:B------:R-:W-:Y:S01]  /*18f0*/  @!P2 IMAD.IADD R20, R20, 0x1, -R0 ;  /* 0x000000011414a824 */ /* 0x000fe200078e0a00 */
[----:B------:R-:W-:Y:S01]  /*1900*/  ISETP.GT.U32.AND P6, PT, R0, R22, PT ;  /* 0x000000160000720c */ /* 0x000fe20003fc4070 */
[----:B------:R-:W-:-:S03]  /*1910*/  IMAD.HI.U32 R23, R3, R26, RZ ;  /* 0x0000001a03177227 */ /* 0x000fc600078e00ff */
[----:B------:R-:W-:Y:S01]  /*1920*/  ISETP.GT.U32.AND P2, PT, R0, R20, PT ;  /* 0x000000140000720c */ /* 0x000fe20003f44070 */
[----:B------:R-:W-:-:S04]  /*1930*/  IMAD.HI.U32 R24, R3, R27, RZ ;  /* 0x0000001b03187227 */ /* 0x000fc800078e00ff */
[----:B------:R-:W-:Y:S02]  /*1940*/  @!P5 IMAD.IADD R21, R21, 0x1, -R0 ;  /* 0x000000011515d824 */ /* 0x000fe400078e0a00 */
[----:B------:R-:W-:Y:S02]  /*1950*/  IMAD.MOV R23, RZ, RZ, -R23 ;  /* 0x000000ffff177224 */ /* 0x000fe400078e0a17 */
[----:B------:R-:W-:Y:S02]  /*1960*/  IMAD.MOV R24, RZ, RZ, -R24 ;  /* 0x000000ffff187224 */ /* 0x000fe400078e0a18 */
[----:B------:R-:W-:Y:S01]  /*1970*/  @!P6 IMAD.IADD R22, R22, 0x1, -R0 ;  /* 0x000000011616e824 */ /* 0x000fe200078e0a00 */
[C---:B------:R-:W-:Y:S01]  /*1980*/  ISETP.GT.U32.AND P6, PT, R0.reuse, R21, PT ;  /* 0x000000150000720c */ /* 0x040fe20003fc4070 */
[C---:B------:R-:W-:Y:S02]  /*1990*/  IMAD R23, R0.reuse, R23, R26 ;  /* 0x0000001700177224 */ /* 0x040fe400078e021a */
[----:B------:R-:W-:-:S02]  /*19a0*/  IMAD R24, R0, R24, R27 ;  /* 0x0000001800187224 */ /* 0x000fc400078e021b */
[----:B------:R-:W-:-:S03]  /*19b0*/  IMAD.HI.U32 R25, R3, R28, RZ ;  /* 0x0000001c03197227 */ /* 0x000fc600078e00ff */
[----:B------:R-:W-:Y:S01]  /*19c0*/  ISETP.GT.U32.AND P5, PT, R0, R24, PT ;  /* 0x000000180000720c */ /* 0x000fe20003fa4070 */
[--C-:B------:R-:W-:Y:S01]  /*19d0*/  @!P2 IMAD.IADD R20, R20, 0x1, -R0.reuse ;  /* 0x000000011414a824 */ /* 0x100fe200078e0a00 */
[C---:B------:R-:W-:Y:S01]  /*19e0*/  ISETP.GT.U32.AND P2, PT, R0.reuse, R23, PT ;  /* 0x000000170000720c */ /* 0x040fe20003f44070 */
[----:B------:R-:W-:Y:S02]  /*19f0*/  IMAD.MOV R25, RZ, RZ, -R25 ;  /* 0x000000ffff197224 */ /* 0x000fe400078e0a19 */
[----:B------:R-:W-:Y:S02]  /*1a00*/  @!P6 IMAD.IADD R21, R21, 0x1, -R0 ;  /* 0x000000011515e824 */ /* 0x000fe400078e0a00 */
[C---:B------:R-:W-:Y:S02]  /*1a10*/  IMAD R25, R0.reuse, R25, R28 ;  /* 0x0000001900197224 */ /* 0x040fe400078e021c */
[----:B------:R-:W-:Y:S02]  /*1a20*/  VIADD R36, R11, 0xb8 ;  /* 0x000000b80b247836 */ /* 0x000fe40000000000 */
[----:B------:R-:W-:Y:S01]  /*1a30*/  IMAD.HI.U32 R26, R3, R29, RZ ;  /* 0x0000001d031a7227 */ /* 0x000fe200078e00ff */
[----:B------:R-:W-:-:S02]  /*1a40*/  ISETP.GT.U32.AND P6, PT, R0, R25, PT ;  /* 0x000000190000720c */ /* 0x000fc40003fc4070 */
[----:B------:R-:W-:Y:S01]  /*1a50*/  IABS R28, R36 ;  /* 0x00000024001c7213 */ /* 0x000fe20000000000 */
[--C-:B------:R-:W-:Y:S01]  /*1a60*/  @!P2 IMAD.IADD R23, R23, 0x1, -R0.reuse ;  /* 0x000000011717a824 */ /* 0x100fe200078e0a00 */
[----:B------:R-:W-:Y:S01]  /*1a70*/  ISETP.GT.U32.AND P2, PT, R0, R22, PT ;  /* 0x000000160000720c */ /* 0x000fe20003f44070 */
[----:B------:R-:W-:Y:S02]  /*1a80*/  @!P5 IMAD.IADD R24, R24, 0x1, -R0 ;  /* 0x000000011818d824 */ /* 0x000fe400078e0a00 */
[----:B------:R-:W-:Y:S01]  /*1a90*/  @!P3 IMAD.MOV R19, RZ, RZ, -R19 ;  /* 0x000000ffff13b224 */ /* 0x000fe200078e0a13 */
[C---:B------:R-:W-:Y:S01]  /*1aa0*/  ISETP.GT.U32.AND P3, PT, R0.reuse, R23, PT ;  /* 0x000000170000720c */ /* 0x040fe20003f64070 */
[----:B------:R-:W-:Y:S01]  /*1ab0*/  IMAD.MOV R26, RZ, RZ, -R26 ;  /* 0x000000ffff1a7224 */ /* 0x000fe200078e0a1a */
[----:B------:R-:W-:Y:S01]  /*1ac0*/  ISETP.GT.U32.AND P5, PT, R0, R24, PT ;  /* 0x000000180000720c */ /* 0x000fe20003fa4070 */
[----:B------:R-:W-:-:S04]  /*1ad0*/  IMAD.HI.U32 R27, R3, R28, RZ ;  /* 0x0000001c031b7227 */ /* 0x000fc800078e00ff */
[----:B------:R-:W-:Y:S01]  /*1ae0*/  @!P6 IMAD.IADD R25, R25, 0x1, -R0 ;  /* 0x000000011919e824 */ /* 0x000fe200078e0a00 */
[----:B------:R-:W-:Y:S01]  /*1af0*/  ISETP.GE.AND P6, PT, R33, RZ, PT ;  /* 0x000000ff2100720c */ /* 0x000fe20003fc6270 */
[----:B------:R-:W-:Y:S01]  /*1b00*/  IMAD R26, R0, R26, R29 ;  /* 0x0000001a001a7224 */ /* 0x000fe200078e021d */
[----:B------:R-:W-:Y:S01]  /*1b10*/  IABS R33, R39 ;  /* 0x0000002700217213 */ /* 0x000fe20000000000 */
[----:B------:R-:W-:Y:S02]  /*1b20*/  IMAD.MOV R27, RZ, RZ, -R27 ;  /* 0x000000ffff1b7224 */ /* 0x000fe400078e0a1b */
[----:B------:R-:W-:-:S04]  /*1b30*/  IMAD.HI.U32 R29, R3, R32, RZ ;  /* 0x00000020031d7227 */ /* 0x000fc800078e00ff */
[----:B------:R-:W-:Y:S01]  /*1b40*/  @!P2 IMAD.IADD R22, R22, 0x1, -R0 ;  /* 0x000000011616a824 */ /* 0x000fe200078e0a00 */
[C---:B------:R-:W-:Y:S01]  /*1b50*/  ISETP.GT.U32.AND P2, PT, R0.reuse, R26, PT ;  /* 0x0000001a0000720c */ /* 0x040fe20003f44070 */
[----:B------:R-:W-:Y:S02]  /*1b60*/  IMAD R27, R0, R27, R28 ;  /* 0x0000001b001b7224 */ /* 0x000fe400078e021c */
[----:B------:R-:W-:Y:S02]  /*1b70*/  IMAD.MOV R29, RZ, RZ, -R29 ;  /* 0x000000ffff1d7224 */ /* 0x000fe400078e0a1d */
[----:B------:R-:W-:-:S04]  /*1b80*/  IMAD.HI.U32 R28, R3, R30, RZ ;  /* 0x0000001e031c7227 */ /* 0x000fc800078e00ff */
[--C-:B------:R-:W-:Y:S01]  /*1b90*/  @!P3 IMAD.IADD R23, R23, 0x1, -R0.reuse ;  /* 0x000000011717b824 */ /* 0x100fe200078e0a00 */
[----:B------:R-:W-:Y:S01]  /*1ba0*/  ISETP.GE.AND P3, PT, R31, RZ, PT ;  /* 0x000000ff1f00720c */ /* 0x000fe20003f66270 */
[----:B------:R-:W-:Y:S01]  /*1bb0*/  @!P5 IMAD.IADD R24, R24, 0x1, -R0 ;  /* 0x000000011818d824 */ /* 0x000fe200078e0a00 */
[C---:B------:R-:W-:Y:S01]  /*1bc0*/  ISETP.GT.U32.AND P5, PT, R0.reuse, R27, PT ;  /* 0x0000001b0000720c */ /* 0x040fe20003fa4070 */
[----:B------:R-:W-:Y:S01]  /*1bd0*/  IMAD R29, R0, R29, R32 ;  /* 0x0000001d001d7224 */ /* 0x000fe200078e0220 */
[----:B------:R-:W-:Y:S01]  /*1be0*/  LOP3.LUT R32, R2, 0xe0, RZ, 0xfc, !PT ;  /* 0x000000e002207812 */ /* 0x000fe200078efcff */
[----:B------:R-:W-:Y:S02]  /*1bf0*/  IMAD.MOV R31, RZ, RZ, -R28 ;  /* 0x000000ffff1f7224 */ /* 0x000fe400078e0a1c */
[----:B------:R-:W-:Y:S01]  /*1c00*/  @!P6 IMAD.MOV R24, RZ, RZ, -R24 ;  /* 0x000000ffff18e224 */ /* 0x000fe200078e0a18 */
[C---:B------:R-:W-:Y:S01]  /*1c10*/  ISETP.GT.U32.AND P6, PT, R0.reuse, R29, PT ;  /* 0x0000001d0000720c */ /* 0x040fe20003fc4070 */
[----:B------:R-:W-:-:S02]  /*1c20*/  IMAD R28, R0, R31, R30 ;  /* 0x0000001f001c7224 */ /* 0x000fc400078e021e */
[----:B------:R-:W-:Y:S01]  /*1c30*/  @!P2 IMAD.IADD R26, R26, 0x1, -R0 ;  /* 0x000000011a1aa824 */ /* 0x000fe200078e0a00 */
[----:B------:R-:W-:Y:S01]  /*1c40*/  ISETP.GE.AND P2, PT, R34, RZ, PT ;  /* 0x000000ff2200720c */ /* 0x000fe20003f46270 */
[----:B------:R-:W-:Y:S01]  /*1c50*/  @!P0 IMAD.MOV R20, RZ, RZ, -R20 ;  /* 0x000000ffff148224 */ /* 0x000fe200078e0a14 */
[C---:B------:R-:W-:Y:S01]  /*1c60*/  ISETP.GT.U32.AND P0, PT, R0.reuse, R25, PT ;  /* 0x000000190000720c */ /* 0x040fe20003f04070 */
[----:B------:R-:W-:Y:S01]  /*1c70*/  @!P1 IMAD.MOV R22, RZ, RZ, -R22 ;  /* 0x000000ffff169224 */ /* 0x000fe200078e0a16 */
[----:B------:R-:W-:Y:S01]  /*1c80*/  ISETP.GT.U32.AND P1, PT, R0, R28, PT ;  /* 0x0000001c0000720c */ /* 0x000fe20003f24070 */
[----:B------:R-:W-:Y:S01]  /*1c90*/  IMAD.MOV.U32 R31, RZ, RZ, R33 ;  /* 0x000000ffff1f7224 */ /* 0x000fe200078e0021 */
[----:B------:R-:W-:Y:S01]  /*1ca0*/  LOP3.LUT R33, R2, 0xe8, RZ, 0xfc, !PT ;  /* 0x000000e802217812 */ /* 0x000fe200078efcff */
[----:B------:R-:W-:Y:S01]  /*1cb0*/  @!P5 IMAD.IADD R27, R27, 0x1, -R0 ;  /* 0x000000011b1bd824 */ /* 0x000fe200078e0a00 */
[----:B------:R-:W-:Y:S01]  /*1cc0*/  ISETP.GT.U32.AND P5, PT, R0, R26, PT ;  /* 0x0000001a0000720c */ /* 0x000fe20003fa4070 */
[----:B------:R-:W-:-:S04]  /*1cd0*/  IMAD.HI.U32 R30, R3, R31, RZ ;  /* 0x0000001f031e7227 */ /* 0x000fc800078e00ff */
[----:B------:R-:W-:Y:S01]  /*1ce0*/  @!P3 IMAD.MOV R23, RZ, RZ, -R23 ;  /* 0x000000ffff17b224 */ /* 0x000fe200078e0a17 */
[----:B------:R-:W-:Y:S01]  /*1cf0*/  ISETP.GE.AND P3, PT, R35, RZ, PT ;  /* 0x000000ff2300720c */ /* 0x000fe20003f66270 */
[----:B------:R-:W-:Y:S01]  /*1d00*/  @!P6 IMAD.IADD R29, R29, 0x1, -R0 ;  /* 0x000000011d1de824 */ /* 0x000fe200078e0a00 */
[----:B------:R-:W-:Y:S01]  /*1d10*/  IABS R35, R32 ;  /* 0x0000002000237213 */ /* 0x000fe20000000000 */
[----:B------:R-:W-:Y:S02]  /*1d20*/  IMAD.MOV R30, RZ, RZ, -R30 ;  /* 0x000000ffff1e7224 */ /* 0x000fe400078e0a1e */
[--C-:B------:R-:W-:Y:S01]  /*1d30*/  @!P0 IMAD.IADD R25, R25, 0x1, -R0.reuse ;  /* 0x0000000119198824 */ /* 0x100fe200078e0a00 */
[----:B------:R-:W-:Y:S01]  /*1d40*/  ISETP.GT.U32.AND P6, PT, R0, R29, PT ;  /* 0x0000001d0000720c */ /* 0x000fe20003fc4070 */
[--C-:B------:R-:W-:Y:S01]  /*1d50*/  @!P1 IMAD.IADD R28, R28, 0x1, -R0.reuse ;  /* 0x000000011c1c9824 */ /* 0x100fe200078e0a00 */
[----:B------:R-:W-:Y:S01]  /*1d60*/  ISETP.GE.AND P0, PT, R36, RZ, PT ;  /* 0x000000ff2400720c */ /* 0x000fe20003f06270 */
[----:B------:R-:W-:Y:S01]  /*1d70*/  IMAD R30, R0, R30, R31 ;  /* 0x0000001e001e7224 */ /* 0x000fe200078e021f */
[----:B------:R-:W-:Y:S01]  /*1d80*/  LOP3.LUT R31, R2, 0xd8, RZ, 0xfc, !PT ;  /* 0x000000d8021f7812 */ /* 0x000fe200078efcff */
[----:B------:R-:W-:Y:S01]  /*1d90*/  @!P4 IMAD.MOV R21, RZ, RZ, -R21 ;  /* 0x000000ffff15c224 */ /* 0x000fe200078e0a15 */
[----:B------:R-:W-:Y:S01]  /*1da0*/  ISETP.GT.U32.AND P4, PT, R0, R27, PT ;  /* 0x0000001b0000720c */ /* 0x000fe20003f84070 */
[----:B------:R-:W-:Y:S01]  /*1db0*/  @!P5 IMAD.IADD R26, R26, 0x1, -R0 ;  /* 0x000000011a1ad824 */ /* 0x000fe200078e0a00 */
[----:B------:R-:W-:Y:S01]  /*1dc0*/  IABS R34, R31 ;  /* 0x0000001f00227213 */ /* 0x000fe20000000000 */
[----:B------:R-:W-:Y:S01]  /*1dd0*/  @!P2 IMAD.MOV R25, RZ, RZ, -R25 ;  /* 0x000000ffff19a224 */ /* 0x000fe200078e0a19 */
[C---:B------:R-:W-:Y:S01]  /*1de0*/  ISETP.GT.U32.AND P2, PT, R0.reuse, R28, PT ;  /* 0x0000001c0000720c */ /* 0x040fe20003f44070 */
[----:B------:R-:W-:Y:S01]  /*1df0*/  @!P3 IMAD.MOV R26, RZ, RZ, -R26 ;  /* 0x000000ffff1ab224 */ /* 0x000fe200078e0a1a */
[----:B------:R-:W-:Y:S01]  /*1e00*/  ISETP.GE.AND P5, PT, R37, RZ, PT ;  /* 0x000000ff2500720c */ /* 0x000fe20003fa6270 */
[----:B------:R-:W-:Y:S01]  /*1e10*/  @!P6 IMAD.IADD R29, R29, 0x1, -R0 ;  /* 0x000000011d1de824 */ /* 0x000fe200078e0a00 */
[----:B------:R-:W-:Y:S01]  /*1e20*/  ISETP.GE.AND P3, PT, R31, RZ, PT ;  /* 0x000000ff1f00720c */ /* 0x000fe20003f66270 */
[----:B------:R-:W-:Y:S01]  /*1e30*/  IMAD.HI.U32 R31, R3, R34, RZ ;  /* 0x00000022031f7227 */ /* 0x000fe200078e00ff */
[----:B------:R-:W-:-:S02]  /*1e40*/  ISETP.GT.U32.AND P6, PT, R0, R30, PT ;  /* 0x0000001e0000720c */ /* 0x000fc40003fc4070 */
[----:B------:R-:W-:Y:S01]  /*1e50*/  IABS R37, R40 ;  /* 0x0000002800257213 */ /* 0x000fe20000000000 */
[----:B------:R-:W-:Y:S01]  /*1e60*/  IMAD.MOV R31, RZ, RZ, -R31 ;  /* 0x000000ffff1f7224 */ /* 0x000fe200078e0a1f */
[----:B------:R-:W-:Y:S01]  /*1e70*/  IABS R36, R33 ;  /* 0x0000002100247213 */ /* 0x000fe20000000000 */
[--C-:B------:R-:W-:Y:S01]  /*1e80*/  @!P4 IMAD.IADD R27, R27, 0x1, -R0.reuse ;  /* 0x000000011b1bc824 */ /* 0x100fe200078e0a00 */
[----:B------:R-:W-:Y:S01]  /*1e90*/  ISETP.GE.AND P4, PT, R38, RZ, PT ;  /* 0x000000ff2600720c */ /* 0x000fe20003f86270 */
[----:B------:R-:W-:Y:S01]  /*1ea0*/  @!P2 IMAD.IADD R28, R28, 0x1, -R0 ;  /* 0x000000011c1ca824 */ /* 0x000fe200078e0a00 */
[----:B------:R-:W-:Y:S01]  /*1eb0*/  ISETP.GE.AND P2, PT, R33, RZ, PT ;  /* 0x000000ff2100720c */ /* 0x000fe20003f46270 */
[----:B------:R-:W-:Y:S01]  /*1ec0*/  IMAD R31, R0, R31, R34 ;  /* 0x0000001f001f7224 */ /* 0x000fe200078e0222 */
[----:B------:R-:W-:Y:S01]  /*1ed0*/  ISETP.GE.AND P1, PT, R39, RZ, PT ;  /* 0x000000ff2700720c */ /* 0x000fe20003f26270 */
[----:B------:R-:W-:Y:S01]  /*1ee0*/  @!P0 IMAD.MOV R27, RZ, RZ, -R27 ;  /* 0x000000ffff1b8224 */ /* 0x000fe200078e0a1b */
[----:B------:R-:W-:Y:S01]  /*1ef0*/  ISETP.GE.AND P0, PT, R32, RZ, PT ;  /* 0x000000ff2000720c */ /* 0x000fe20003f06270 */
[----:B------:R-:W-:Y:S01]  /*1f00*/  @!P5 IMAD.MOV R28, RZ, RZ, -R28 ;  /* 0x000000ffff1cd224 */ /* 0x000fe200078e0a1c */
[----:B------:R-:W-:Y:S01]  /*1f10*/  ISETP.GT.U32.AND P5, PT, R0, R31, PT ;  /* 0x0000001f0000720c */ /* 0x000fe20003fa4070 */
[----:B------:R-:W-:Y:S01]  /*1f20*/  IMAD.HI.U32 R32, R3, R35, RZ ;  /* 0x0000002303207227 */ /* 0x000fe200078e00ff */
[----:B------:R-:W-:-:S03]  /*1f30*/  IABS R39, R46 ;  /* 0x0000002e00277213 */ /* 0x000fc60000000000 */
[----:B------:R-:W-:-:S04]  /*1f40*/  IMAD.HI.U32 R34, R3, R37, RZ ;  /* 0x0000002503227227 */ /* 0x000fc800078e00ff */
[----:B------:R-:W-:Y:S02]  /*1f50*/  @!P6 IMAD.IADD R30, R30, 0x1, -R0 ;  /* 0x000000011e1ee824 */ /* 0x000fe400078e0a00 */
[----:B------:R-:W-:Y:S02]  /*1f60*/  VIADD R41, R11, 0xf8 ;  /* 0x000000f80b297836 */ /* 0x000fe40000000000 */
[----:B------:R-:W-:Y:S01]  /*1f70*/  IMAD.MOV R32, RZ, RZ, -R32 ;  /* 0x000000ffff207224 */ /* 0x000fe200078e0a20 */
[C---:B------:R-:W-:Y:S01]  /*1f80*/  ISETP.GT.U32.AND P6, PT, R0.reuse, R30, PT ;  /* 0x0000001e0000720c */ /* 0x040fe20003fc4070 */
[----:B------:R-:W-:Y:S01]  /*1f90*/  IMAD.MOV R34, RZ, RZ, -R34 ;  /* 0x000000ffff227224 */ /* 0x000fe200078e0a22 */
[----:B------:R-:W-:Y:S01]  /*1fa0*/  IABS R38, R41 ;  /* 0x0000002900267213 */ /* 0x000fe20000000000 */
[C---:B------:R-:W-:Y:S02]  /*1fb0*/  IMAD R32, R0.reuse, R32, R35 ;  /* 0x0000002000207224 */ /* 0x040fe400078e0223 */
[----:B------:R-:W-:Y:S01]  /*1fc0*/  IMAD R34, R0, R34, R37 ;  /* 0x0000002200227224 */ /* 0x000fe200078e0225 */
[----:B------:R-:W-:Y:S01]  /*1fd0*/  IABS R37, R44 ;  /* 0x0000002c00257213 */ /* 0x000fe20000000000 */
[----:B------:R-:W-:-:S04]  /*1fe0*/  IMAD.HI.U32 R33, R3, R36, RZ ;  /* 0x0000002403217227 */ /* 0x000fc800078e00ff */
[----:B------:R-:W-:Y:S01]  /*1ff0*/  @!P4 IMAD.MOV R29, RZ, RZ, -R29 ;  /* 0x000000ffff1dc224 */ /* 0x000fe200078e0a1d */
[C---:B------:R-:W-:Y:S01]  /*2000*/  ISETP.GT.U32.AND P4, PT, R0.reuse, R32, PT ;  /* 0x000000200000720c */ /* 0x040fe20003f84070 */
[----:B------:R-:W-:Y:S01]  /*2010*/  @!P5 IMAD.IADD R31, R31, 0x1, -R0 ;  /* 0x000000011f1fd824 */ /* 0x000fe200078e0a00 */
[----:B------:R-:W-:Y:S01]  /*2020*/  ISETP.GT.U32.AND P5, PT, R0, R34, PT ;  /* 0x000000220000720c */ /* 0x000fe20003fa4070 */
[----:B------:R-:W-:Y:S02]  /*2030*/  IMAD.MOV R33, RZ, RZ, -R33 ;  /* 0x000000ffff217224 */ /* 0x000fe400078e0a21 */
[----:B------:R-:W-:-:S04]  /*2040*/  IMAD.HI.U32 R35, R3, R38, RZ ;  /* 0x0000002603237227 */ /* 0x000fc800078e00ff */
[----:B------:R-:W-:Y:S02]  /*2050*/  IMAD R33, R0, R33, R36 ;  /* 0x0000002100217224 */ /* 0x000fe400078e0224 */
[----:B------:R-:W-:Y:S02]  /*2060*/  IMAD.MOV R35, RZ, RZ, -R35 ;  /* 0x000000ffff237224 */ /* 0x000fe400078e0a23 */
[----:B------:R-:W-:Y:S01]  /*2070*/  @!P6 IMAD.IADD R30, R30, 0x1, -R0 ;  /* 0x000000011e1ee824 */ /* 0x000fe200078e0a00 */
[C---:B------:R-:W-:Y:S01]  /*2080*/  ISETP.GT.U32.AND P6, PT, R0.reuse, R33, PT ;  /* 0x000000210000720c */ /* 0x040fe20003fc4070 */
[----:B------:R-:W-:Y:S01]  /*2090*/  IMAD R36, R0, R35, R38 ;  /* 0x0000002300247224 */ /* 0x000fe200078e0226 */
[----:B------:R-:W-:Y:S01]  /*20a0*/  IABS R38, R45 ;  /* 0x0000002d00267213 */ /* 0x000fe20000000000 */
[----:B------:R-:W-:-:S04]  /*20b0*/  IMAD.HI.U32 R35, R3, R37, RZ ;  /* 0x0000002503237227 */ /* 0x000fc800078e00ff */
[--C-:B------:R-:W-:Y:S01]  /*20c0*/  @!P4 IMAD.IADD R32, R32, 0x1, -R0.reuse ;  /* 0x000000012020c824 */ /* 0x100fe200078e0a00 */
[----:B------:R-:W-:Y:S01]  /*20d0*/  ISETP.GT.U32.AND P4, PT, R0, R31, PT ;  /* 0x0000001f0000720c */ /* 0x000fe20003f84070 */
[----:B------:R-:W-:Y:S02]  /*20e0*/  @!P5 IMAD.IADD R34, R34, 0x1, -R0 ;  /* 0x000000012222d824 */ /* 0x000fe400078e0a00 */
[----:B------:R-:W-:Y:S02]  /*20f0*/  IMAD.MOV R35, RZ, RZ, -R35 ;  /* 0x000000ffff237224 */ /* 0x000fe400078e0a23 */
[----:B------:R-:W-:Y:S01]  /*2100*/  @!P1 IMAD.MOV R30, RZ, RZ, -R30 ;  /* 0x000000ffff1e9224 */ /* 0x000fe200078e0a1e */
[C---:B------:R-:W-:Y:S01]  /*2110*/  ISETP.GT.U32.AND P5, PT, R0.reuse, R34, PT ;  /* 0x000000220000720c */ /* 0x040fe20003fa4070 */
[C---:B------:R-:W-:Y:S01]  /*2120*/  IMAD R35, R0.reuse, R35, R37 ;  /* 0x0000002300237224 */ /* 0x040fe200078e0225 */
[----:B------:R-:W-:Y:S01]  /*2130*/  ISETP.GT.U32.AND P1, PT, R0, R32, PT ;  /* 0x000000200000720c */ /* 0x000fe20003f24070 */
[----:B------:R-:W-:-:S04]  /*2140*/  IMAD.HI.U32 R37, R3, R38, RZ ;  /* 0x0000002603257227 */ /* 0x000fc800078e00ff */
[--C-:B------:R-:W-:Y:S02]  /*2150*/  @!P6 IMAD.IADD R33, R33, 0x1, -R0.reuse ;  /* 0x000000012121e824 */ /* 0x100fe400078e0a00 */
[----:B------:R-:W-:Y:S02]  /*2160*/  IMAD.MOV R37, RZ, RZ, -R37 ;  /* 0x000000ffff257224 */ /* 0x000fe400078e0a25 */
[----:B------:R-:W-:Y:S01]  /*2170*/  @!P4 IMAD.IADD R31, R31, 0x1, -R0 ;  /* 0x000000011f1fc824 */ /* 0x000fe200078e0a00 */
[C---:B------:R-:W-:Y:S01]  /*2180*/  ISETP.GT.U32.AND P6, PT, R0.reuse, R33, PT ;  /* 0x000000210000720c */ /* 0x040fe20003fc4070 */
[C---:B------:R-:W-:Y:S01]  /*2190*/  IMAD R37, R0.reuse, R37, R38 ;  /* 0x0000002500257224 */ /* 0x040fe200078e0226 */
[----:B------:R-:W-:Y:S01]  /*21a0*/  ISETP.GT.U32.AND P4, PT, R0, R36, PT ;  /* 0x000000240000720c */ /* 0x000fe20003f84070 */
[--C-:B------:R-:W-:Y:S02]  /*21b0*/  @!P5 IMAD.IADD R34, R34, 0x1, -R0.reuse ;  /* 0x000000012222d824 */ /* 0x100fe400078e0a00 */
[----:B------:R-:W-:Y:S01]  /*21c0*/  @!P1 IMAD.IADD R32, R32, 0x1, -R0 ;  /* 0x0000000120209824 */ /* 0x000fe200078e0a00 */
[C---:B------:R-:W-:Y:S01]  /*21d0*/  ISETP.GT.U32.AND P5, PT, R0.reuse, R37, PT ;  /* 0x000000250000720c */ /* 0x040fe20003fa4070 */
[----:B------:R-:W-:Y:S01]  /*21e0*/  IMAD.HI.U32 R38, R3, R39, RZ ;  /* 0x0000002703267227 */ /* 0x000fe200078e00ff */
[----:B------:R-:W-:-:S03]  /*21f0*/  ISETP.GT.U32.AND P1, PT, R0, R35, PT ;  /* 0x000000230000720c */ /* 0x000fc60003f24070 */
[----:B------:R-:W-:Y:S02]  /*2200*/  IMAD.MOV R38, RZ, RZ, -R38 ;  /* 0x000000ffff267224 */ /* 0x000fe400078e0a26 */
[--C-:B------:R-:W-:Y:S01]  /*2210*/  @!P6 IMAD.IADD R33, R33, 0x1, -R0.reuse ;  /* 0x000000012121e824 */ /* 0x100fe200078e0a00 */
[----:B------:R-:W-:Y:S01]  /*2220*/  ISETP.GE.AND P6, PT, R40, RZ, PT ;  /* 0x000000ff2800720c */ /* 0x000fe20003fc6270 */
[--C-:B------:R-:W-:Y:S01]  /*2230*/  @!P4 IMAD.IADD R36, R36, 0x1, -R0.reuse ;  /* 0x000000012424c824 */ /* 0x100fe200078e0a00 */
[----:B------:R-:W-:Y:S01]  /*2240*/  IABS R40, R47 ;  /* 0x0000002f00287213 */ /* 0x000fe20000000000 */
[C---:B------:R-:W-:Y:S01]  /*2250*/  IMAD R38, R0.reuse, R38, R39 ;  /* 0x0000002600267224 */ /* 0x040fe200078e0227 */
[----:B------:R-:W-:Y:S01]  /*2260*/  ISETP.GE.AND P4, PT, R41, RZ, PT ;  /* 0x000000ff2900720c */ /* 0x000fe20003f86270 */
[--C-:B------:R-:W-:Y:S01]  /*2270*/  @!P5 IMAD.IADD R37, R37, 0x1, -R0.reuse ;  /* 0x000000012525d824 */ /* 0x100fe200078e0a00 */
[----:B------:R-:W-:Y:S01]  /*2280*/  ISETP.GT.U32.AND P5, PT, R0, R36, PT ;  /* 0x000000240000720c */ /* 0x000fe20003fa4070 */
[----:B------:R-:W-:Y:S01]  /*2290*/  @!P1 IMAD.IADD R35, R35, 0x1, -R0 ;  /* 0x0000000123239824 */ /* 0x000fe200078e0a00 */
[----:B------:R-:W-:Y:S01]  /*22a0*/  IABS R41, R48 ;  /* 0x0000003000297213 */ /* 0x000fe20000000000 */
[----:B------:R-:W-:Y:S01]  /*22b0*/  IMAD.HI.U32 R39, R3, R40, RZ ;  /* 0x0000002803277227 */ /* 0x000fe200078e00ff */
[----:B------:R-:W-:-:S03]  /*22c0*/  ISETP.GE.AND P1, PT, R44, RZ, PT ;  /* 0x000000ff2c00720c */ /* 0x000fc60003f26270 */
[----:B------:R-:W-:Y:S01]  /*22d0*/  @!P3 IMAD.MOV R31, RZ, RZ, -R31 ;  /* 0x000000ffff1fb224 */ /* 0x000fe200078e0a1f */
[C---:B------:R-:W-:Y:S01]  /*22e0*/  ISETP.GT.U32.AND P3, PT, R0.reuse, R35, PT ;  /* 0x000000230000720c */ /* 0x040fe20003f64070 */
[----:B------:R-:W-:Y:S01]  /*22f0*/  @!P2 IMAD.MOV R33, RZ, RZ, -R33 ;  /* 0x000000ffff21a224 */ /* 0x000fe200078e0a21 */
[----:B------:R-:W-:Y:S01]  /*2300*/  ISETP.GT.U32.AND P2, PT, R0, R38, PT ;  /* 0x000000260000720c */ /* 0x000fe20003f44070 */
[----:B------:R-:W-:Y:S02]  /*2310*/  IMAD.MOV R39, RZ, RZ, -R39 ;  /* 0x000000ffff277224 */ /* 0x000fe400078e0a27 */
[----:B------:R-:W-:Y:S01]  /*2320*/  @!P5 IMAD.IADD R36, R36, 0x1, -R0 ;  /* 0x000000012424d824 */ /* 0x000fe200078e0a00 */
[----:B------:R-:W-:Y:S01]  /*2330*/  ISETP.GE.AND P5, PT, R46, RZ, PT ;  /* 0x000000ff2e00720c */ /* 0x000fe20003fa6270 */
[----:B------:R-:W-:Y:S01]  /*2340*/  IMAD R39, R0, R39, R40 ;  /* 0x0000002700277224 */ /* 0x000fe200078e0228 */
[----:B------:R-:W-:Y:S01]  /*2350*/  LOP3.LUT R46, R2, 0x128, RZ, 0xfc, !PT ;  /* 0x00000128022e7812 */ /* 0x000fe200078efcff */
[----:B------:R-:W-:-:S03]  /*2360*/  IMAD.HI.U32 R40, R3, R41, RZ ;  /* 0x0000002903287227 */ /* 0x000fc600078e00ff */
[----:B------:R-:W-:Y:S01]  /*2370*/  IABS R44, R46 ;  /* 0x0000002e002c7213 */ /* 0x000fe20000000000 */
[----:B------:R-:W-:Y:S02]  /*2380*/  IMAD.MOV R40, RZ, RZ, -R40 ;  /* 0x000000ffff287224 */ /* 0x000fe400078e0a28 */
[--C-:B------:R-:W-:Y:S01]  /*2390*/  @!P3 IMAD.IADD R35, R35, 0x1, -R0.reuse ;  /* 0x000000012323b824 */ /* 0x100fe200078e0a00 */
[----:B------:R-:W-:Y:S01]  /*23a0*/  ISETP.GT.U32.AND P3, PT, R0, R39, PT ;  /* 0x000000270000720c */ /* 0x000fe20003f64070 */
[----:B------:R-:W-:Y:S01]  /*23b0*/  @!P2 IMAD.IADD R38, R38, 0x1, -R0 ;  /* 0x000000012626a824 */ /* 0x000fe200078e0a00 */
[----:B------:R-:W-:Y:S01]  /*23c0*/  ISETP.GE.AND P2, PT, R48, RZ, PT ;  /* 0x000000ff3000720c */ /* 0x000fe20003f46270 */
[----:B------:R-:W-:Y:S01]  /*23d0*/  IMAD R40, R0, R40, R41 ;  /* 0x0000002800287224 */ /* 0x000fe200078e0229 */
[----:B------:R-:W-:Y:S01]  /*23e0*/  LOP3.LUT R48, R2, 0x130, RZ, 0xfc, !PT ;  /* 0x0000013002307812 */ /* 0x000fe200078efcff */
[----:B------:R-:W-:Y:S01]  /*23f0*/  @!P4 IMAD.MOV R36, RZ, RZ, -R36 ;  /* 0x000000ffff24c224 */ /* 0x000fe200078e0a24 */
[C---:B------:R-:W-:Y:S01]  /*2400*/  ISETP.GT.U32.AND P4, PT, R0.reuse, R38, PT ;  /* 0x000000260000720c */ /* 0x040fe20003f84070 */
[----:B------:R-:W-:Y:S01]  /*2410*/  @!P1 IMAD.MOV R35, RZ, RZ, -R35 ;  /* 0x000000ffff239224 */ /* 0x000fe200078e0a23 */
[----:B------:R-:W-:Y:S01]  /*2420*/  ISETP.GT.U32.AND P1, PT, R0, R40, PT ;  /* 0x000000280000720c */ /* 0x000fe20003f24070 */
[----:B------:R-:W-:-:S04]  /*2430*/  IMAD.HI.U32 R41, R3, R44, RZ ;  /* 0x0000002c03297227 */ /* 0x000fc800078e00ff */
[----:B------:R-:W-:Y:S02]  /*2440*/  IMAD.MOV R41, RZ, RZ, -R41 ;  /* 0x000000ffff297224 */ /* 0x000fe400078e0a29 */
[----:B------:R-:W-:Y:S01]  /*2450*/  @!P6 IMAD.MOV R34, RZ, RZ, -R34 ;  /* 0x000000ffff22e224 */ /* 0x000fe200078e0a22 */
[----:B------:R-:W-:Y:S01]  /*2460*/  ISETP.GE.AND P6, PT, R45, RZ, PT ;  /* 0x000000ff2d00720c */ /* 0x000fe20003fc6270 */
[----:B------:R-:W-:Y:S01]  /*2470*/  IMAD R41, R0, R41, R44 ;  /* 0x0000002900297224 */ /* 0x000fe200078e022c */
[----:B------:R-:W-:Y:S01]  /*2480*/  IABS R45, R48 ;  /* 0x00000030002d7213 */ /* 0x000fe20000000000 */
[--C-:B------:R-:W-:Y:S02]  /*2490*/  @!P4 IMAD.IADD R38, R38, 0x1, -R0.reuse ;  /* 0x000000012626c824 */ /* 0x100fe400078e0a00 */
[----:B------:R-:W-:Y:S01]  /*24a0*/  @!P1 IMAD.IADD R40, R40, 0x1, -R0 ;  /* 0x0000000128289824 */ /* 0x000fe200078e0a00 */
[C---:B------:R-:W-:Y:S01]  /*24b0*/  ISETP.GT.U32.AND P4, PT, R0.reuse, R41, PT ;  /* 0x000000290000720c */ /* 0x040fe20003f84070 */
[----:B------:R-:W-:Y:S01]  /*24c0*/  @!P0 IMAD.MOV R32, RZ, RZ, -R32 ;  /* 0x000000ffff208224 */ /* 0x000fe200078e0a20 */
[C---:B------:R-:W-:Y:S01]  /*24d0*/  ISETP.GT.U32.AND P0, PT, R0.reuse, R37, PT ;  /* 0x000000250000720c */ /* 0x040fe20003f04070 */
[----:B------:R-:W-:Y:S01]  /*24e0*/  @!P5 IMAD.MOV R38, RZ, RZ, -R38 ;  /* 0x000000ffff26d224 */ /* 0x000fe200078e0a26 */
[----:B------:R-:W-:Y:S01]  /*24f0*/  ISETP.GT.U32.AND P5, PT, R0, R40, PT ;  /* 0x000000280000720c */ /* 0x000fe20003fa4070 */
[----:B------:R-:W-:-:S04]  /*2500*/  IMAD.HI.U32 R44, R3, R45, RZ ;  /* 0x0000002d032c7227 */ /* 0x000fc800078e00ff */
[----:B------:R-:W-:Y:S02]  /*2510*/  IMAD.MOV R44, RZ, RZ, -R44 ;  /* 0x000000ffff2c7224 */ /* 0x000fe400078e0a2c */
[----:B------:R-:W-:Y:S02]  /*2520*/  VIADD R49, R11, 0x138 ;  /* 0x000001380b317836 */ /* 0x000fe40000000000 */
[----:B------:R-:W-:Y:S02]  /*2530*/  IMAD R45, R0, R44, R45 ;  /* 0x0000002c002d7224 */ /* 0x000fe400078e022d */
[--C-:B------:R-:W-:Y:S01]  /*2540*/  @!P4 IMAD.IADD R41, R41, 0x1, -R0.reuse ;  /* 0x000000012929c824 */ /* 0x100fe200078e0a00 */
[----:B------:R-:W-:Y:S01]  /*2550*/  ISETP.GE.AND P1, PT, R49, RZ, PT ;  /* 0x000000ff3100720c */ /* 0x000fe20003f26270 */
[--C-:B------:R-:W-:Y:S01]  /*2560*/  @!P0 IMAD.IADD R37, R37, 0x1, -R0.reuse ;  /* 0x0000000125258824 */ /* 0x100fe200078e0a00 */
[----:B------:R-:W-:Y:S01]  /*2570*/  ISETP.GE.AND P0, PT, R47, RZ, PT ;  /* 0x000000ff2f00720c */ /* 0x000fe20003f06270 */
[--C-:B------:R-:W-:Y:S01]  /*2580*/  @!P5 IMAD.IADD R40, R40, 0x1, -R0.reuse ;  /* 0x000000012828d824 */ /* 0x100fe200078e0a00 */
[----:B------:R-:W-:Y:S01]  /*2590*/  IABS R47, R49 ;  /* 0x00000031002f7213 */ /* 0x000fe20000000000 */
[----:B------:R-:W-:Y:S01]  /*25a0*/  @!P3 IMAD.IADD R39, R39, 0x1, -R0 ;  /* 0x000000012727b824 */ /* 0x000fe200078e0a00 */
[C---:B------:R-:W-:Y:S01]  /*25b0*/  ISETP.GT.U32.AND P4, PT, R0.reuse, R41, PT ;  /* 0x000000290000720c */ /* 0x040fe20003f84070 */
[----:B------:R-:W-:Y:S01]  /*25c0*/  @!P6 IMAD.MOV R37, RZ, RZ, -R37 ;  /* 0x000000ffff25e224 */ /* 0x000fe200078e0a25 */
[----:B------:R-:W-:Y:S01]  /*25d0*/  ISETP.GT.U32.AND P5, PT, R0, R45, PT ;  /* 0x0000002d0000720c */ /* 0x000fe20003fa4070 */
[----:B------:R-:W-:Y:S01]  /*25e0*/  IMAD.HI.U32 R44, R3, R47, RZ ;  /* 0x0000002f032c7227 */ /* 0x000fe200078e00ff */
[----:B------:R-:W-:-:S02]  /*25f0*/  ISETP.GE.AND P6, PT, R46, RZ, PT ;  /* 0x000000ff2e00720c */ /* 0x000fc40003fc6270 */
[----:B------:R-:W-:Y:S01]  /*2600*/  LOP3.LUT R46, R2, 0x140, RZ, 0xfc, !PT ;  /* 0x00000140022e7812 */ /* 0x000fe200078efcff */
[----:B------:R-:W-:Y:S01]  /*2610*/  IMAD.MOV R44, RZ, RZ, -R44 ;  /* 0x000000ffff2c7224 */ /* 0x000fe200078e0a2c */
[C---:B------:R-:W-:Y:S01]  /*2620*/  ISETP.GT.U32.AND P3, PT, R0.reuse, R39, PT ;  /* 0x000000270000720c */ /* 0x040fe20003f64070 */
[----:B------:R-:W-:Y:S01]  /*2630*/  @!P2 IMAD.MOV R40, RZ, RZ, -R40 ;  /* 0x000000ffff28a224 */ /* 0x000fe200078e0a28 */
[----:B------:R-:W-:Y:S01]  /*2640*/  IABS R49, R46 ;  /* 0x0000002e00317213 */ /* 0x000fe20000000000 */
[C---:B------:R-:W-:Y:S02]  /*2650*/  IMAD R47, R0.reuse, R44, R47 ;  /* 0x0000002c002f7224 */ /* 0x040fe400078e022f */
[--C-:B------:R-:W-:Y:S02]  /*2660*/  @!P4 IMAD.IADD R41, R41, 0x1, -R0.reuse ;  /* 0x000000012929c824 */ /* 0x100fe400078e0a00 */
[----:B------:R-:W-:Y:S01]  /*2670*/  @!P5 IMAD.IADD R45, R45, 0x1, -R0 ;  /* 0x000000012d2dd824 */ /* 0x000fe200078e0a00 */
[----:B------:R-:W-:Y:S01]  /*2680*/  ISETP.GT.U32.AND P4, PT, R0, R47, PT ;  /* 0x0000002f0000720c */ /* 0x000fe20003f84070 */
[----:B------:R-:W-:Y:S01]  /*2690*/  IMAD.HI.U32 R44, R3, R49, RZ ;  /* 0x00000031032c7227 */ /* 0x000fe200078e00ff */
[----:B------:R-:W-:-:S02]  /*26a0*/  ISETP.GE.AND P5, PT, R50, RZ, PT ;  /* 0x000000ff3200720c */ /* 0x000fc40003fa6270 */
[----:B------:R-:W-:Y:S01]  /*26b0*/  LOP3.LUT R50, R2, 0x160, RZ, 0xfc, !PT ;  /* 0x0000016002327812 */ /* 0x000fe200078efcff */
[----:B------:R-:W-:Y:S01]  /*26c0*/  @!P6 IMAD.MOV R41, RZ, RZ, -R41 ;  /* 0x000000ffff29e224 */ /* 0x000fe200078e0a29 */
[----:B------:R-:W-:Y:S01]  /*26d0*/  ISETP.GT.U32.AND P6, PT, R0, R45, PT ;  /* 0x0000002d0000720c */ /* 0x000fe20003fc4070 */
[----:B------:R-:W-:Y:S01]  /*26e0*/  IMAD.MOV R44, RZ, RZ, -R44 ;  /* 0x000000ffff2c7224 */ /* 0x000fe200078e0a2c */
[----:B------:R-:W-:Y:S01]  /*26f0*/  IABS R57, R50 ;  /* 0x0000003200397213 */ /* 0x000fe20000000000 */
[----:B------:R-:W-:Y:S01]  /*2700*/  @!P3 IMAD.IADD R39, R39, 0x1, -R0 ;  /* 0x000000012727b824 */ /* 0x000fe200078e0a00 */
[----:B------:R-:W-:Y:S01]  /*2710*/  ISETP.GE.AND P3, PT, R48, RZ, PT ;  /* 0x000000ff3000720c */ /* 0x000fe20003f66270 */
[----:B------:R-:W-:Y:S01]  /*2720*/  IMAD R49, R0, R44, R49 ;  /* 0x0000002c00317224 */ /* 0x000fe200078e0231 */
[----:B------:R-:W-:Y:S01]  /*2730*/  LOP3.LUT R48, R2, 0x148, RZ, 0xfc, !PT ;  /* 0x0000014802307812 */ /* 0x000fe200078efcff */
[----:B------:R-:W-:-:S03]  /*2740*/  IMAD.HI.U32 R44, R3, R53, RZ ;  /* 0x00000035032c7227 */ /* 0x000fc600078e00ff */
[----:B------:R-:W-:Y:S01]  /*2750*/  IABS R51, R48 ;  /* 0x0000003000337213 */ /* 0x000fe20000000000 */
[----:B------:R-:W-:Y:S01]  /*2760*/  IMAD.MOV R44, RZ, RZ, -R44 ;  /* 0x000000ffff2c7224 */ /* 0x000fe200078e0a2c */
[----:B------:R-:W-:Y:S01]  /*2770*/  ISETP.GE.AND P2, PT, R48, RZ, PT ;  /* 0x000000ff3000720c */ /* 0x000fe20003f46270 */
[--C-:B------:R-:W-:Y:S01]  /*2780*/  @!P4 IMAD.IADD R47, R47, 0x1, -R0.reuse ;  /* 0x000000012f2fc824 */ /* 0x100fe200078e0a00 */
[----:B------:R-:W-:Y:S01]  /*2790*/  LOP3.LUT R48, R2, 0x158, RZ, 0xfc, !PT ;  /* 0x0000015802307812 */ /* 0x000fe200078efcff */
[----:B------:R-:W-:Y:S01]  /*27a0*/  @!P6 IMAD.IADD R45, R45, 0x1, -R0 ;  /* 0x000000012d2de824 */ /* 0x000fe200078e0a00 */
[C---:B------:R-:W-:Y:S01]  /*27b0*/  ISETP.GT.U32.AND P6, PT, R0.reuse, R49, PT ;  /* 0x000000310000720c */ /* 0x040fe20003fc4070 */
[C---:B------:R-:W-:Y:S01]  /*27c0*/  IMAD R53, R0.reuse, R44, R53 ;  /* 0x0000002c00357224 */ /* 0x040fe200078e0235 */
[----:B------:R-:W-:Y:S01]  /*27d0*/  ISETP.GT.U32.AND P4, PT, R0, R47, PT ;  /* 0x0000002f0000720c */ /* 0x000fe20003f84070 */
[----:B------:R-:W-:Y:S01]  /*27e0*/  @!P0 IMAD.MOV R39, RZ, RZ, -R39 ;  /* 0x000000ffff278224 */ /* 0x000fe200078e0a27 */
[----:B------:R-:W-:Y:S01]  /*27f0*/  ISETP.GE.AND P0, PT, R46, RZ, PT ;  /* 0x000000ff2e00720c */ /* 0x000fe20003f06270 */
[----:B------:R-:W-:Y:S01]  /*2800*/  @!P3 IMAD.MOV R45, RZ, RZ, -R45 ;  /* 0x000000ffff2db224 */ /* 0x000fe200078e0a2d */
[----:B------:R-:W-:Y:S01]  /*2810*/  ISETP.GT.U32.AND P3, PT, R0, R53, PT ;  /* 0x000000350000720c */ /* 0x000fe20003f64070 */
[----:B------:R-:W-:Y:S01]  /*2820*/  IMAD.HI.U32 R46, R3, R51, RZ ;  /* 0x00000033032e7227 */ /* 0x000fe200078e00ff */
[----:B------:R-:W-:-:S03]  /*2830*/  IABS R55, R48 ;  /* 0x0000003000377213 */ /* 0x000fc60000000000 */
[----:B------:R-:W-:Y:S02]  /*2840*/  IMAD.MOV R46, RZ, RZ, -R46 ;  /* 0x000000ffff2e7224 */ /* 0x000fe400078e0a2e */
[----:B------:R-:W-:-:S04]  /*2850*/  IMAD.HI.U32 R44, R3, R55, RZ ;  /* 0x00000037032c7227 */ /* 0x000fc800078e00ff */
[C---:B------:R-:W-:Y:S02]  /*2860*/  IMAD R51, R0.reuse, R46, R51 ;  /* 0x0000002e00337224 */ /* 0x040fe400078e0233 */
[--C-:B------:R-:W-:Y:S02]  /*2870*/  @!P4 IMAD.IADD R47, R47, 0x1, -R0.reuse ;  /* 0x000000012f2fc824 */ /* 0x100fe400078e0a00 */
[----:B------:R-:W-:Y:S01]  /*2880*/  @!P3 IMAD.IADD R53, R53, 0x1, -R0 ;  /* 0x000000013535b824 */ /* 0x000fe200078e0a00 */
[C---:B------:R-:W-:Y:S01]  /*2890*/  ISETP.GT.U32.AND P4, PT, R0.reuse, R51, PT ;  /* 0x000000330000720c */ /* 0x040fe20003f84070 */
[----:B------:R-:W-:Y:S02]  /*28a0*/  IMAD.MOV R44, RZ, RZ, -R44 ;  /* 0x000000ffff2c7224 */ /* 0x000fe400078e0a2c */
[----:B------:R-:W-:Y:S01]  /*28b0*/  @!P6 IMAD.IADD R49, R49, 0x1, -R0 ;  /* 0x000000013131e824 */ /* 0x000fe200078e0a00 */
[C---:B------:R-:W-:Y:S01]  /*28c0*/  ISETP.GT.U32.AND P3, PT, R0.reuse, R53, PT ;  /* 0x000000350000720c */ /* 0x040fe20003f64070 */
[----:B------:R-:W-:Y:S01]  /*28d0*/  IMAD R55, R0, R44, R55 ;  /* 0x0000002c00377224 */ /* 0x000fe200078e0237 */
[----:B------:R-:W-:Y:S01]  /*28e0*/  ISETP.GE.AND P6, PT, R48, RZ, PT ;  /* 0x000000ff3000720c */ /* 0x000fe20003fc6270 */
[----:B------:R-:W-:Y:S01]  /*28f0*/  IMAD.HI.U32 R44, R3, R59, RZ ;  /* 0x0000003b032c7227 */ /* 0x000fe200078e00ff */
[----:B------:R-:W-:-:S03]  /*2900*/  LOP3.LUT R48, R2, 0x170, RZ, 0xfc, !PT ;  /* 0x0000017002307812 */ /* 0x000fc600078efcff */
[----:B------:R-:W-:Y:S01]  /*2910*/  IMAD.MOV R44, RZ, RZ, -R44 ;  /* 0x000000ffff2c7224 */ /* 0x000fe200078e0a2c */
[----:B------:R-:W-:Y:S01]  /*2920*/  IABS R61, R48 ;  /* 0x00000030003d7213 */ /* 0x000fe20000000000 */
[--C-:B------:R-:W-:Y:S02]  /*2930*/  @!P4 IMAD.IADD R51, R51, 0x1, -R0.reuse ;  /* 0x000000013333c824 */ /* 0x100fe400078e0a00 */
[C---:B------:R-:W-:Y:S02]  /*2940*/  IMAD R59, R0.reuse, R44, R59 ;  /* 0x0000002c003b7224 */ /* 0x040fe400078e023b */
[----:B------:R-:W-:Y:S01]  /*2950*/  @!P1 IMAD.MOV R47, RZ, RZ, -R47 ;  /* 0x000000ffff2f9224 */ /* 0x000fe200078e0a2f */
[C---:B------:R-:W-:Y:S01]  /*2960*/  ISETP.GT.U32.AND P1, PT, R0.reuse, R49, PT ;  /* 0x000000310000720c */ /* 0x040fe20003f24070 */
[----:B------:R-:W-:Y:S01]  /*2970*/  @!P3 IMAD.IADD R53, R53, 0x1, -R0 ;  /* 0x000000013535b824 */ /* 0x000fe200078e0a00 */
[C---:B------:R-:W-:Y:S01]  /*2980*/  ISETP.GT.U32.AND P4, PT, R0.reuse, R51, PT ;  /* 0x000000330000720c */ /* 0x040fe20003f84070 */
[----:B------:R-:W-:Y:S01]  /*2990*/  IMAD.HI.U32 R46, R3, R57, RZ ;  /* 0x00000039032e7227 */ /* 0x000fe200078e00ff */
[----:B------:R-:W-:-:S03]  /*29a0*/  ISETP.GT.U32.AND P3, PT, R0, R59, PT ;  /* 0x0000003b0000720c */ /* 0x000fc60003f64070 */
[----:B------:R-:W-:Y:S02]  /*29b0*/  VIADD R54, R11, 0x178 ;  /* 0x000001780b367836 */ /* 0x000fe40000000000 */
[----:B------:R-:W-:Y:S02]  /*29c0*/  IMAD.MOV R46, RZ, RZ, -R46 ;  /* 0x000000ffff2e7224 */ /* 0x000fe400078e0a2e */
[----:B------:R-:W-:Y:S01]  /*29d0*/  IMAD.HI.U32 R44, R3, R61, RZ ;  /* 0x0000003d032c7227 */ /* 0x000fe200078e00ff */
[----:B------:R-:W-:-:S03]  /*29e0*/  IABS R63, R54 ;  /* 0x00000036003f7213 */ /* 0x000fc60000000000 */
[C---:B------:R-:W-:Y:S02]  /*29f0*/  IMAD R57, R0.reuse, R46, R57 ;  /* 0x0000002e00397224 */ /* 0x040fe400078e0239 */
[--C-:B------:R-:W-:Y:S01]  /*2a00*/  @!P1 IMAD.IADD R49, R49, 0x1, -R0.reuse ;  /* 0x0000000131319824 */ /* 0x100fe200078e0a00 */
[C---:B------:R-:W-:Y:S01]  /*2a10*/  ISETP.GT.U32.AND P1, PT, R0.reuse, R55, PT ;  /* 0x000000370000720c */ /* 0x040fe20003f24070 */
[----:B------:R-:W-:Y:S01]  /*2a20*/  @!P4 IMAD.IADD R51, R51, 0x1, -R0 ;  /* 0x000000013333c824 */ /* 0x000fe200078e0a00 */
[----:B------:R-:W-:Y:S01]  /*2a30*/  ISETP.GT.U32.AND P4, PT, R0, R57, PT ;  /* 0x000000390000720c */ /* 0x000fe20003f84070 */
[----:B------:R-:W-:Y:S02]  /*2a40*/  IMAD.MOV R46, RZ, RZ, -R44 ;  /* 0x000000ffff2e7224 */ /* 0x000fe400078e0a2c */
[----:B------:R-:W-:Y:S02]  /*2a50*/  @!P3 IMAD.IADD R59, R59, 0x1, -R0 ;  /* 0x000000013b3bb824 */ /* 0x000fe400078e0a00 */
[----:B------:R-:W-:-:S04]  /*2a60*/  IMAD.HI.U32 R44, R3, R63, RZ ;  /* 0x0000003f032c7227 */ /* 0x000fc800078e00ff */
[C---:B------:R-:W-:Y:S02]  /*2a70*/  IMAD R61, R0.reuse, R46, R61 ;  /* 0x0000002e003d7224 */ /* 0x040fe400078e023d */
[----:B------:R-:W-:Y:S01]  /*2a80*/  @!P2 IMAD.MOV R51, RZ, RZ, -R51 ;  /* 0x000000ffff33a224 */ /* 0x000fe200078e0a33 */
[----:B------:R-:W-:Y:S01]  /*2a90*/  ISETP.GT.U32.AND P2, PT, R0, R59, PT ;  /* 0x0000003b0000720c */ /* 0x000fe20003f44070 */
[----:B------:R-:W-:Y:S02]  /*2aa0*/  IMAD.MOV R46, RZ, RZ, -R44 ;  /* 0x000000ffff2e7224 */ /* 0x000fe400078e0a2c */
[----:B------:R-:W-:-:S04]  /*2ab0*/  IMAD.HI.U32 R44, R3, R65, RZ ;  /* 0x00000041032c7227 */ /* 0x000fc800078e00ff */
[----:B------:R-:W-:Y:S02]  /*2ac0*/  IMAD.MOV R44, RZ, RZ, -R44 ;  /* 0x000000ffff2c7224 */ /* 0x000fe400078e0a2c */
[--C-:B------:R-:W-:Y:S01]  /*2ad0*/  @!P1 IMAD.IADD R55, R55, 0x1, -R0.reuse ;  /* 0x0000000137379824 */ /* 0x100fe200078e0a00 */
[----:B------:R-:W-:Y:S01]  /*2ae0*/  ISETP.GE.AND P1, PT, R50, RZ, PT ;  /* 0x000000ff3200720c */ /* 0x000fe20003f26270 */
[----:B------:R-:W-:Y:S01]  /*2af0*/  IMAD R65, R0, R44, R65 ;  /* 0x0000002c00417224 */ /* 0x000fe200078e0241 */
[----:B------:R-:W-:Y:S01]  /*2b00*/  LOP3.LUT R50, R2, 0x190, RZ, 0xfc, !PT ;  /* 0x0000019002327812 */ /* 0x000fe200078efcff */
[----:B------:R-:W-:Y:S01]  /*2b10*/  @!P0 IMAD.MOV R49, RZ, RZ, -R49 ;  /* 0x000000ffff318224 */ /* 0x000fe200078e0a31 */
[C---:B------:R-:W-:Y:S01]  /*2b20*/  ISETP.GT.U32.AND P0, PT, R0.reuse, R55, PT ;  /* 0x000000370000720c */ /* 0x040fe20003f04070 */
[--C-:B------:R-:W-:Y:S01]  /*2b30*/  @!P2 IMAD.IADD R59, R59, 0x1, -R0.reuse ;  /* 0x000000013b3ba824 */ /* 0x100fe200078e0a00 */
[C---:B------:R-:W-:Y:S01]  /*2b40*/  ISETP.GT.U32.AND P2, PT, R0.reuse, R65, PT ;  /* 0x000000410000720c */ /* 0x040fe20003f44070 */
[----:B------:R-:W-:Y:S01]  /*2b50*/  IMAD R63, R0, R46, R63 ;  /* 0x0000002e003f7224 */ /* 0x000fe200078e023f */
[----:B------:R-:W-:Y:S01]  /*2b60*/  LOP3.LUT R46, R2, 0x188, RZ, 0xfc, !PT ;  /* 0x00000188022e7812 */ /* 0x000fe200078efcff */
[----:B------:R-:W-:Y:S01]  /*2b70*/  @!P4 IMAD.IADD R57, R57, 0x1, -R0 ;  /* 0x000000013939c824 */ /* 0x000fe200078e0a00 */
[----:B------:R-:W-:Y:S01]  /*2b80*/  ISETP.GE.AND P4, PT, R52, RZ, PT ;  /* 0x000000ff3400720c */ /* 0x000fe20003f86270 */
[----:B------:R-:W-:Y:S01]  /*2b90*/  @!P5 IMAD.MOV R53, RZ, RZ, -R53 ;  /* 0x000000ffff35d224 */ /* 0x000fe200078e0a35 */
[----:B------:R-:W-:-:S02]  /*2ba0*/  IABS R67, R46 ;  /* 0x0000002e00437213 */ /* 0x000fc40000000000 */
[----:B------:R-:W-:Y:S02]  /*2bb0*/  ISETP.GT.U32.AND P3, PT, R0, R57, PT ;  /* 0x000000390000720c */ /* 0x000fe40003f64070 */
[----:B------:R-:W-:Y:S01]  /*2bc0*/  ISETP.GE.AND P5, PT, R48, RZ, PT ;  /* 0x000000ff3000720c */ /* 0x000fe20003fa6270 */
[--C-:B------:R-:W-:Y:S01]  /*2bd0*/  @!P0 IMAD.IADD R55, R55, 0x1, -R0.reuse ;  /* 0x0000000137378824 */ /* 0x100fe200078e0a00 */
[----:B------:R-:W-:Y:S01]  /*2be0*/  ISETP.GT.U32.AND P0, PT, R0, R61, PT ;  /* 0x0000003d0000720c */ /* 0x000fe20003f04070 */
[----:B------:R-:W-:Y:S01]  /*2bf0*/  @!P2 IMAD.IADD R65, R65, 0x1, -R0 ;  /* 0x000000014141a824 */ /* 0x000fe200078e0a00 */
[----:B------:R-:W-:Y:S01]  /*2c00*/  LOP3.LUT R52, R2, 0x198, RZ, 0xfc, !PT ;  /* 0x0000019802347812 */ /* 0x000fe200078efcff */
[----:B------:R-:W-:Y:S01]  /*2c10*/  @!P6 IMAD.MOV R55, RZ, RZ, -R55 ;  /* 0x000000ffff37e224 */ /* 0x000fe200078e0a37 */
[C---:B------:R-:W-:Y:S01]  /*2c20*/  ISETP.GT.U32.AND P6, PT, R0.reuse, R63, PT ;  /* 0x0000003f0000720c */ /* 0x040fe20003fc4070 */
[----:B------:R-:W-:Y:S01]  /*2c30*/  IMAD.HI.U32 R44, R3, R67, RZ ;  /* 0x00000043032c7227 */ /* 0x000fe200078e00ff */
[----:B------:R-:W-:-:S02]  /*2c40*/  ISETP.GT.U32.AND P2, PT, R0, R65, PT ;  /* 0x000000410000720c */ /* 0x000fc40003f44070 */
[----:B------:R-:W-:Y:S01]  /*2c50*/  IABS R71, R50 ;  /* 0x0000003200477213 */ /* 0x000fe20000000000 */
[----:B------:R-:W-:Y:S01]  /*2c60*/  IMAD.MOV R48, RZ, RZ, -R44 ;  /* 0x000000ffff307224 */ /* 0x000fe200078e0a2c */
[----:B------:R-:W-:Y:S01]  /*2c70*/  IABS R73, R52 ;  /* 0x0000003400497213 */ /* 0x000fe20000000000 */
[--C-:B------:R-:W-:Y:S01]  /*2c80*/  @!P3 IMAD.IADD R57, R57, 0x1, -R0.reuse ;  /* 0x000000013939b824 */ /* 0x100fe200078e0a00 */
[----:B------:R-:W-:Y:S01]  /*2c90*/  ISETP.GE.AND P3, PT, R54, RZ, PT ;  /* 0x000000ff3600720c */ /* 0x000fe20003f66270 */
[--C-:B------:R-:W-:Y:S01]  /*2ca0*/  @!P0 IMAD.IADD R61, R61, 0x1, -R0.reuse ;  /* 0x000000013d3d8824 */ /* 0x100fe200078e0a00 */
[----:B------:R-:W-:Y:S01]  /*2cb0*/  ISETP.GE.AND P0, PT, R56, RZ, PT ;  /* 0x000000ff3800720c */ /* 0x000fe20003f06270 */
[----:B------:R-:W-:Y:S01]  /*2cc0*/  IMAD R67, R0, R48, R67 ;  /* 0x0000003000437224 */ /* 0x000fe200078e0243 */
[----:B------:R-:W-:Y:S01]  /*2cd0*/  LOP3.LUT R48, R2, 0x1a0, RZ, 0xfc, !PT ;  /* 0x000001a002307812 */ /* 0x000fe200078efcff */
[--C-:B------:R-:W-:Y:S01]  /*2ce0*/  @!P6 IMAD.IADD R63, R63, 0x1, -R0.reuse ;  /* 0x000000013f3fe824 */ /* 0x100fe200078e0a00 */
[C---:B------:R-:W-:Y:S01]  /*2cf0*/  ISETP.GT.U32.AND P6, PT, R0.reuse, R61, PT ;  /* 0x0000003d0000720c */ /* 0x040fe20003fc4070 */
[----:B------:R-:W-:Y:S01]  /*2d00*/  @!P2 IMAD.IADD R65, R65, 0x1, -R0 ;  /* 0x000000014141a824 */ /* 0x000fe200078e0a00 */
[C---:B------:R-:W-:Y:S01]  /*2d10*/  ISETP.GT.U32.AND P2, PT, R0.reuse, R67, PT ;  /* 0x000000430000720c */ /* 0x040fe20003f44070 */
[----:B------:R-:W-:Y:S01]  /*2d20*/  @!P1 IMAD.MOV R57, RZ, RZ, -R57 ;  /* 0x000000ffff399224 */ /* 0x000fe200078e0a39 */
[----:B------:R-:W-:Y:S01]  /*2d30*/  ISETP.GT.U32.AND P1, PT, R0, R63, PT ;  /* 0x0000003f0000720c */ /* 0x000fe20003f24070 */
[----:B------:R-:W-:Y:S01]  /*2d40*/  @!P4 IMAD.MOV R59, RZ, RZ, -R59 ;  /* 0x000000ffff3bc224 */ /* 0x000fe200078e0a3b */
[----:B------:R-:W-:Y:S01]  /*2d50*/  ISETP.GE.AND P4, PT, R46, RZ, PT ;  /* 0x000000ff2e00720c */ /* 0x000fe20003f86270 */
[----:B------:R-:W-:Y:S01]  /*2d60*/  IMAD.HI.U32 R44, R3, R71, RZ ;  /* 0x00000047032c7227 */ /* 0x000fe200078e00ff */
[----:B------:R-:W-:-:S03]  /*2d70*/  IABS R75, R48 ;  /* 0x00000030004b7213 */ /* 0x000fc60000000000 */
[----:B------:R-:W-:-:S04]  /*2d80*/  IMAD.HI.U32 R46, R3, R73, RZ ;  /* 0x00000049032e7227 */ /* 0x000fc800078e00ff */
[--C-:B------:R-:W-:Y:S01]  /*2d90*/  @!P6 IMAD.IADD R61, R61, 0x1, -R0.reuse ;  /* 0x000000013d3de824 */ /* 0x100fe200078e0a00 */
[----:B------:R-:W-:Y:S01]  /*2da0*/  ISETP.GE.AND P6, PT, R50, RZ, PT ;  /* 0x000000ff3200720c */ /* 0x000fe20003fc6270 */
[----:B------:R-:W-:Y:S01]  /*2db0*/  @!P2 IMAD.IADD R67, R67, 0x1, -R0 ;  /* 0x000000014343a824 */ /* 0x000fe200078e0a00 */
[----:B------:R-:W-:Y:S01]  /*2dc0*/  LOP3.LUT R50, R2, 0x1a8, RZ, 0xfc, !PT ;  /* 0x000001a802327812 */ /* 0x000fe200078efcff */
[----:B------:R-:W-:Y:S02]  /*2dd0*/  IMAD.MOV R44, RZ, RZ, -R44 ;  /* 0x000000ffff2c7224 */ /* 0x000fe400078e0a2c */
        /* <DEDUP_REMOVED lines=8> */
[----:B------:R-:W-:-:S02]  /*2e60*/  IMAD R73, R0, R46, R73 ;  /* 0x0000002e00497224 */ /* 0x000fc400078e0249 */
[----:B------:R-:W-:Y:S01]  /*2e70*/  IMAD.HI.U32 R44, R3, R75, RZ ;  /* 0x0000004b032c7227 */ /* 0x000fe200078e00ff */
[----:B------:R-:W-:Y:S02]  /*2e80*/  IABS R79, R52 ;  /* 0x00000034004f7213 */ /* 0x000fe40000000000 */
[C---:B------:R-:W-:Y:S01]  /*2e90*/  ISETP.GT.U32.AND P2, PT, R0.reuse, R71, PT ;  /* 0x000000470000720c */ /* 0x040fe20003f44070 */
[----:B------:R-:W-:Y:S01]  /*2ea0*/  @!P3 IMAD.MOV R63, RZ, RZ, -R63 ;  /* 0x000000ffff3fb224 */ /* 0x000fe200078e0a3f */
[C---:B------:R-:W-:Y:S01]  /*2eb0*/  ISETP.GT.U32.AND P3, PT, R0.reuse, R73, PT ;  /* 0x000000490000720c */ /* 0x040fe20003f64070 */
[----:B------:R-:W-:Y:S02]  /*2ec0*/  IMAD.MOV R44, RZ, RZ, -R44 ;  /* 0x000000ffff2c7224 */ /* 0x000fe400078e0a2c */
[----:B------:R-:W-:Y:S02]  /*2ed0*/  @!P5 IMAD.IADD R67, R67, 0x1, -R0 ;  /* 0x000000014343d824 */ /* 0x000fe400078e0a00 */
[----:B------:R-:W-:-:S02]  /*2ee0*/  IMAD R75, R0, R44, R75 ;  /* 0x0000002c004b7224 */ /* 0x000fc400078e024b */
[----:B------:R-:W-:-:S03]  /*2ef0*/  IMAD.HI.U32 R46, R3, R79, RZ ;  /* 0x0000004f032e7227 */ /* 0x000fc600078e00ff */
[----:B------:R-:W-:Y:S01]  /*2f00*/  ISETP.GT.U32.AND P5, PT, R0, R75, PT ;  /* 0x0000004b0000720c */ /* 0x000fe20003fa4070 */
[----:B------:R-:W-:Y:S02]  /*2f10*/  IMAD.MOV R46, RZ, RZ, -R46 ;  /* 0x000000ffff2e7224 */ /* 0x000fe400078e0a2e */
[----:B------:R-:W-:Y:S02]  /*2f20*/  @!P3 IMAD.IADD R73, R73, 0x1, -R0 ;  /* 0x000000014949b824 */ /* 0x000fe400078e0a00 */
[----:B------:R-:W-:Y:S01]  /*2f30*/  @!P0 IMAD.MOV R65, RZ, RZ, -R65 ;  /* 0x000000ffff418224 */ /* 0x000fe200078e0a41 */
[----:B------:R-:W-:Y:S01]  /*2f40*/  ISETP.GE.AND P0, PT, R48, RZ, PT ;  /* 0x000000ff3000720c */ /* 0x000fe20003f06270 */
[C---:B------:R-:W-:Y:S01]  /*2f50*/  IMAD R79, R0.reuse, R46, R79 ;  /* 0x0000002e004f7224 */ /* 0x040fe200078e024f */
[----:B------:R-:W-:Y:S01]  /*2f60*/  ISETP.GT.U32.AND P3, PT, R0, R73, PT ;  /* 0x000000490000720c */ /* 0x000fe20003f64070 */
[----:B------:R-:W-:-:S04]  /*2f70*/  IMAD.HI.U32 R48, R3, R81, RZ ;  /* 0x0000005103307227 */ /* 0x000fc800078e00ff */
[----:B------:R-:W-:Y:S02]  /*2f80*/  @!P5 IMAD.IADD R75, R75, 0x1, -R0 ;  /* 0x000000014b4bd824 */ /* 0x000fe400078e0a00 */
[----:B------:R-:W-:Y:S02]  /*2f90*/  IMAD.MOV R48, RZ, RZ, -R48 ;  /* 0x000000ffff307224 */ /* 0x000fe400078e0a30 */
[----:B------:R-:W-:Y:S01]  /*2fa0*/  IMAD.HI.U32 R44, R3, R77, RZ ;  /* 0x0000004d032c7227 */ /* 0x000fe200078e00ff */
[----:B------:R-:W-:-:S03]  /*2fb0*/  ISETP.GT.U32.AND P5, PT, R0, R75, PT ;  /* 0x0000004b0000720c */ /* 0x000fc60003fa4070 */
[----:B------:R-:W-:Y:S01]  /*2fc0*/  @!P3 IMAD.IADD R73, R73, 0x1, -R0 ;  /* 0x000000014949b824 */ /* 0x000fe200078e0a00 */
[C---:B------:R-:W-:Y:S01]  /*2fd0*/  ISETP.GT.U32.AND P3, PT, R0.reuse, R79, PT ;  /* 0x0000004f0000720c */ /* 0x040fe20003f64070 */
[C---:B------:R-:W-:Y:S02]  /*2fe0*/  IMAD R81, R0.reuse, R48, R81 ;  /* 0x0000003000517224 */ /* 0x040fe400078e0251 */
[----:B------:R-:W-:Y:S02]  /*2ff0*/  IMAD.MOV R44, RZ, RZ, -R44 ;  /* 0x000000ffff2c7224 */ /* 0x000fe400078e0a2c */
[--C-:B------:R-:W-:Y:S02]  /*3000*/  @!P2 IMAD.IADD R71, R71, 0x1, -R0.reuse ;  /* 0x000000014747a824 */ /* 0x100fe400078e0a00 */
[C---:B------:R-:W-:Y:S02]  /*3010*/  IMAD R77, R0.reuse, R44, R77 ;  /* 0x0000002c004d7224 */ /* 0x040fe400078e024d */
[----:B------:R-:W-:Y:S01]  /*3020*/  @!P5 IMAD.IADD R75, R75, 0x1, -R0 ;  /* 0x000000014b4bd824 */ /* 0x000fe200078e0a00 */
[C---:B------:R-:W-:Y:S01]  /*3030*/  ISETP.GT.U32.AND P5, PT, R0.reuse, R81, PT ;  /* 0x000000510000720c */ /* 0x040fe20003fa4070 */
[----:B------:R-:W-:Y:S01]  /*3040*/  IMAD.HI.U32 R44, R3, R83, RZ ;  /* 0x00000053032c7227 */ /* 0x000fe200078e00ff */
[----:B------:R-:W-:-:S03]  /*3050*/  ISETP.GT.U32.AND P2, PT, R0, R71, PT ;  /* 0x000000470000720c */ /* 0x000fc60003f44070 */
[----:B------:R-:W-:Y:S02]  /*3060*/  @!P3 IMAD.IADD R79, R79, 0x1, -R0 ;  /* 0x000000014f4fb824 */ /* 0x000fe400078e0a00 */
[----:B------:R-:W-:Y:S02]  /*3070*/  IMAD.MOV R44, RZ, RZ, -R44 ;  /* 0x000000ffff2c7224 */ /* 0x000fe400078e0a2c */
[----:B------:R-:W-:Y:S01]  /*3080*/  IMAD.HI.U32 R46, R3, R85, RZ ;  /* 0x00000055032e7227 */ /* 0x000fe200078e00ff */
[----:B------:R-:W-:-:S03]  /*3090*/  ISETP.GT.U32.AND P3, PT, R0, R79, PT ;  /* 0x0000004f0000720c */ /* 0x000fc60003f64070 */
[----:B------:R-:W-:Y:S02]  /*30a0*/  @!P5 IMAD.IADD R81, R81, 0x1, -R0 ;  /* 0x000000015151d824 */ /* 0x000fe400078e0a00 */
[C---:B------:R-:W-:Y:S01]  /*30b0*/  IMAD R83, R0.reuse, R44, R83 ;  /* 0x0000002c00537224 */ /* 0x040fe200078e0253 */
[----:B------:R-:W-:Y:S01]  /*30c0*/  IABS R44, R2 ;  /* 0x00000002002c7213 */ /* 0x000fe20000000000 */
[----:B------:R-:W-:Y:S01]  /*30d0*/  IMAD.MOV R46, RZ, RZ, -R46 ;  /* 0x000000ffff2e7224 */ /* 0x000fe200078e0a2e */
[----:B------:R-:W-:Y:S01]  /*30e0*/  ISETP.GT.U32.AND P5, PT, R0, R81, PT ;  /* 0x000000510000720c */ /* 0x000fe20003fa4070 */
[----:B------:R-:W-:-:S04]  /*30f0*/  IMAD.HI.U32 R48, R3, R87, RZ ;  /* 0x0000005703307227 */ /* 0x000fc800078e00ff */
[--C-:B------:R-:W-:Y:S01]  /*3100*/  @!P3 IMAD.IADD R79, R79, 0x1, -R0.reuse ;  /* 0x000000014f4fb824 */ /* 0x100fe200078e0a00 */
[C---:B------:R-:W-:Y:S01]  /*3110*/  ISETP.GT.U32.AND P3, PT, R0.reuse, R83, PT ;  /* 0x000000530000720c */ /* 0x040fe20003f64070 */
[----:B------:R-:W-:Y:S01]  /*3120*/  @!P2 IMAD.IADD R71, R71, 0x1, -R0 ;  /* 0x000000014747a824 */ /* 0x000fe200078e0a00 */
[C---:B------:R-:W-:Y:S01]  /*3130*/  ISETP.GT.U32.AND P2, PT, R0.reuse, R77, PT ;  /* 0x0000004d0000720c */ /* 0x040fe20003f44070 */
[----:B------:R-:W-:Y:S02]  /*3140*/  IMAD R85, R0, R46, R85 ;  /* 0x0000002e00557224 */ /* 0x000fe400078e0255 */
[----:B------:R-:W-:Y:S02]  /*3150*/  IMAD.MOV R48, RZ, RZ, -R48 ;  /* 0x000000ffff307224 */ /* 0x000fe400078e0a30 */
[----:B------:R-:W-:Y:S01]  /*3160*/  @!P4 IMAD.MOV R67, RZ, RZ, -R67 ;  /* 0x000000ffff43c224 */ /* 0x000fe200078e0a43 */
[----:B------:R-:W-:Y:S01]  /*3170*/  ISETP.GE.AND P4, PT, R50, RZ, PT ;  /* 0x000000ff3200720c */ /* 0x000fe20003f86270 */
[----:B------:R-:W-:Y:S01]  /*3180*/  @!P5 IMAD.IADD R81, R81, 0x1, -R0 ;  /* 0x000000015151d824 */ /* 0x000fe200078e0a00 */
[C---:B------:R-:W-:Y:S01]  /*3190*/  ISETP.GT.U32.AND P5, PT, R0.reuse, R85, PT ;  /* 0x000000550000720c */ /* 0x040fe20003fa4070 */
[----:B------:R-:W-:-:S02]  /*31a0*/  IMAD R87, R0, R48, R87 ;  /* 0x0000003000577224 */ /* 0x000fc400078e0257 */
[----:B------:R-:W-:-:S04]  /*31b0*/  IMAD.HI.U32 R50, R3, R89, RZ ;  /* 0x0000005903327227 */ /* 0x000fc800078e00ff */
[----:B------:R-:W-:Y:S01]  /*31c0*/  @!P3 IMAD.IADD R83, R83, 0x1, -R0 ;  /* 0x000000015353b824 */ /* 0x000fe200078e0a00 */
[----:B------:R-:W-:Y:S01]  /*31d0*/  ISETP.GT.U32.AND P3, PT, R0, R87, PT ;  /* 0x000000570000720c */ /* 0x000fe20003f64070 */
[----:B------:R-:W-:Y:S02]  /*31e0*/  IMAD.MOV R50, RZ, RZ, -R50 ;  /* 0x000000ffff327224 */ /* 0x000fe400078e0a32 */
[C---:B------:R-:W-:Y:S02]  /*31f0*/  VIADD R56, R11.reuse, 0x1b8 ;  /* 0x000001b80b387836 */ /* 0x040fe40000000000 */
[----:B------:R-:W-:Y:S02]  /*3200*/  VIADD R54, R11, 0x1f8 ;  /* 0x000001f80b367836 */ /* 0x000fe40000000000 */
[----:B------:R-:W-:-:S04]  /*3210*/  IMAD.HI.U32 R11, R3, R44, RZ ;  /* 0x0000002c030b7227 */ /* 0x000fc800078e00ff */
[--C-:B------:R-:W-:Y:S02]  /*3220*/  @!P2 IMAD.IADD R77, R77, 0x1, -R0.reuse ;  /* 0x000000014d4da824 */ /* 0x100fe400078e0a00 */
[C---:B------:R-:W-:Y:S01]  /*3230*/  IMAD R89, R0.reuse, R50, R89 ;  /* 0x0000003200597224 */ /* 0x040fe200078e0259 */
[----:B------:R-:W-:Y:S01]  /*3240*/  IABS R50, R56 ;  /* 0x0000003800327213 */ /* 0x000fe20000000000 */
[----:B------:R-:W-:Y:S01]  /*3250*/  IMAD.MOV R11, RZ, RZ, -R11 ;  /* 0x000000ffff0b7224 */ /* 0x000fe200078e0a0b */
[C---:B------:R-:W-:Y:S01]  /*3260*/  ISETP.GT.U32.AND P2, PT, R0.reuse, R77, PT ;  /* 0x0000004d0000720c */ /* 0x040fe20003f44070 */
[----:B------:R-:W-:Y:S01]  /*3270*/  @!P5 IMAD.IADD R85, R85, 0x1, -R0 ;  /* 0x000000015555d824 */ /* 0x000fe200078e0a00 */
[C---:B------:R-:W-:Y:S01]  /*3280*/  ISETP.GT.U32.AND P5, PT, R0.reuse, R89, PT ;  /* 0x000000590000720c */ /* 0x040fe20003fa4070 */
[----:B------:R-:W-:Y:S02]  /*3290*/  IMAD R11, R0, R11, R44 ;  /* 0x0000000b000b7224 */ /* 0x000fe400078e022c */
[----:B------:R-:W-:-:S02]  /*32a0*/  @!P3 IMAD.IADD R87, R87, 0x1, -R0 ;  /* 0x000000015757b824 */ /* 0x000fc400078e0a00 */
[----:B------:R-:W-:Y:S01]  /*32b0*/  IMAD.HI.U32 R46, R3, R91, RZ ;  /* 0x0000005b032e7227 */ /* 0x000fe200078e00ff */
[----:B------:R-:W-:-:S03]  /*32c0*/  ISETP.GT.U32.AND P3, PT, R0, R11, PT ;  /* 0x0000000b0000720c */ /* 0x000fc60003f64070 */
[----:B------:R-:W-:-:S04]  /*32d0*/  IMAD.HI.U32 R48, R3, R93, RZ ;  /* 0x0000005d03307227 */ /* 0x000fc800078e00ff */
[--C-:B------:R-:W-:Y:S01]  /*32e0*/  @!P2 IMAD.IADD R77, R77, 0x1, -R0.reuse ;  /* 0x000000014d4da824 */ /* 0x100fe200078e0a00 */
[----:B------:R-:W-:Y:S01]  /*32f0*/  ISETP.GE.AND P2, PT, R52, RZ, PT ;  /* 0x000000ff3400720c */ /* 0x000fe20003f46270 */
[----:B------:R-:W-:Y:S01]  /*3300*/  @!P5 IMAD.IADD R89, R89, 0x1, -R0 ;  /* 0x000000015959d824 */ /* 0x000fe200078e0a00 */
[----:B------:R-:W-:Y:S01]  /*3310*/  ISETP.GE.AND P5, PT, R58, RZ, PT ;  /* 0x000000ff3a00720c */ /* 0x000fe20003fa6270 */
[----:B------:R-:W-:Y:S01]  /*3320*/  IMAD.HI.U32 R44, R3, R50, RZ ;  /* 0x00000032032c7227 */ /* 0x000fe200078e00ff */
[----:B------:R-:W-:-:S03]  /*3330*/  IABS R52, R54 ;  /* 0x0000003600347213 */ /* 0x000fc60000000000 */
[----:B------:R-:W-:Y:S02]  /*3340*/  IMAD.MOV R46, RZ, RZ, -R46 ;  /* 0x000000ffff2e7224 */ /* 0x000fe400078e0a2e */
[----:B------:R-:W-:Y:S01]  /*3350*/  @!P3 IMAD.IADD R11, R11, 0x1, -R0 ;  /* 0x000000010b0bb824 */ /* 0x000fe200078e0a00 */
[C---:B------:R-:W-:Y:S01]  /*3360*/  ISETP.GT.U32.AND P3, PT, R0.reuse, R83, PT ;  /* 0x000000530000720c */ /* 0x040fe20003f64070 */
[----:B------:R-:W-:Y:S02]  /*3370*/  IMAD.MOV R48, RZ, RZ, -R48 ;  /* 0x000000ffff307224 */ /* 0x000fe400078e0a30 */
[----:B------:R-:W-:Y:S02]  /*3380*/  IMAD.MOV R95, RZ, RZ, -R44 ;  /* 0x000000ffff5f7224 */ /* 0x000fe400078e0a2c */
[----:B------:R-:W-:Y:S02]  /*3390*/  IMAD R91, R0, R46, R91 ;  /* 0x0000002e005b7224 */ /* 0x000fe400078e025b */
[----:B------:R-:W-:-:S04]  /*33a0*/  IMAD.HI.U32 R44, R3, R52, RZ ;  /* 0x00000034032c7227 */ /* 0x000fc800078e00ff */
[----:B------:R-:W-:Y:S01]  /*33b0*/  @!P0 IMAD.MOV R75, RZ, RZ, -R75 ;  /* 0x000000ffff4b8224 */ /* 0x000fe200078e0a4b */
[C---:B------:R-:W-:Y:S01]  /*33c0*/  ISETP.GT.U32.AND P0, PT, R0.reuse, R87, PT ;  /* 0x000000570000720c */ /* 0x040fe20003f04070 */
[C---:B------:R-:W-:Y:S02]  /*33d0*/  IMAD R93, R0.reuse, R48, R93 ;  /* 0x00000030005d7224 */ /* 0x040fe400078e025d */
[C---:B------:R-:W-:Y:S02]  /*33e0*/  IMAD R3, R0.reuse, R95, R50 ;  /* 0x0000005f00037224 */ /* 0x040fe400078e0232 */
[----:B------:R-:W-:Y:S01]  /*33f0*/  @!P6 IMAD.MOV R71, RZ, RZ, -R71 ;  /* 0x000000ffff47e224 */ /* 0x000fe200078e0a47 */
[C---:B------:R-:W-:Y:S01]  /*3400*/  ISETP.GT.U32.AND P6, PT, R0.reuse, R91, PT ;  /* 0x0000005b0000720c */ /* 0x040fe20003fc4070 */
[----:B------:R-:W-:Y:S02]  /*3410*/  IMAD.MOV R95, RZ, RZ, -R44 ;  /* 0x000000ffff5f7224 */ /* 0x000fe400078e0a2c */
[----:B------:R-:W-:Y:S01]  /*3420*/  @!P5 IMAD.MOV R81, RZ, RZ, -R81 ;  /* 0x000000ffff51d224 */ /* 0x000fe200078e0a51 */
[C---:B------:R-:W-:Y:S01]  /*3430*/  ISETP.GT.U32.AND P5, PT, R0.reuse, R93, PT ;  /* 0x0000005d0000720c */ /* 0x040fe20003fa4070 */
[----:B------:R-:W-:-:S02]  /*3440*/  IMAD R95, R0, R95, R52 ;  /* 0x0000005f005f7224 */ /* 0x000fc400078e0234 */
[----:B------:R-:W-:Y:S01]  /*3450*/  @!P4 IMAD.MOV R77, RZ, RZ, -R77 ;  /* 0x000000ffff4dc224 */ /* 0x000fe200078e0a4d */
[C---:B------:R-:W-:Y:S01]  /*3460*/  ISETP.GT.U32.AND P4, PT, R0.reuse, R89, PT ;  /* 0x000000590000720c */ /* 0x040fe20003f84070 */
[--C-:B------:R-:W-:Y:S01]  /*3470*/  @!P3 IMAD.IADD R83, R83, 0x1, -R0.reuse ;  /* 0x000000015353b824 */ /* 0x100fe200078e0a00 */
[C---:B------:R-:W-:Y:S01]  /*3480*/  ISETP.GT.U32.AND P3, PT, R0.reuse, R95, PT ;  /* 0x0000005f0000720c */ /* 0x040fe20003f64070 */
[----:B------:R-:W-:Y:S01]  /*3490*/  @!P1 IMAD.MOV R73, RZ, RZ, -R73 ;  /* 0x000000ffff499224 */ /* 0x000fe200078e0a49 */
[C---:B------:R-:W-:Y:S01]  /*34a0*/  ISETP.GT.U32.AND P1, PT, R0.reuse, R85, PT ;  /* 0x000000550000720c */ /* 0x040fe20003f24070 */
[--C-:B------:R-:W-:Y:S01]  /*34b0*/  @!P0 IMAD.IADD R87, R87, 0x1, -R0.reuse ;  /* 0x0000000157578824 */ /* 0x100fe200078e0a00 */
[----:B------:R-:W-:Y:S01]  /*34c0*/  ISETP.GT.U32.AND P0, PT, R0, R3, PT ;  /* 0x000000030000720c */ /* 0x000fe20003f04070 */
[--C-:B------:R-:W-:Y:S01]  /*34d0*/  @!P6 IMAD.IADD R91, R91, 0x1, -R0.reuse ;  /* 0x000000015b5be824 */ /* 0x100fe200078e0a00 */
[----:B------:R-:W-:Y:S01]  /*34e0*/  ISETP.GE.AND P6, PT, R62, RZ, PT ;  /* 0x000000ff3e00720c */ /* 0x000fe20003fc6270 */
[----:B------:R-:W-:-:S02]  /*34f0*/  @!P5 IMAD.IADD R93, R93, 0x1, -R0 ;  /* 0x000000015d5dd824 */ /* 0x000fc400078e0a00 */
[----:B------:R-:W-:Y:S01]  /*3500*/  @!P2 IMAD.MOV R79, RZ, RZ, -R79 ;  /* 0x000000ffff4fa224 */ /* 0x000fe200078e0a4f */
[C---:B------:R-:W-:Y:S01]  /*3510*/  ISETP.GT.U32.AND P5, PT, R0.reuse, R91, PT ;  /* 0x0000005b0000720c */ /* 0x040fe20003fa4070 */
[--C-:B------:R-:W-:Y:S01]  /*3520*/  @!P4 IMAD.IADD R89, R89, 0x1, -R0.reuse ;  /* 0x000000015959c824 */ /* 0x100fe200078e0a00 */
[----:B------:R-:W-:Y:S01]  /*3530*/  ISETP.GT.U32.AND P2, PT, R0, R11, PT ;  /* 0x0000000b0000720c */ /* 0x000fe20003f44070 */
[--C-:B------:R-:W-:Y:S01]  /*3540*/  @!P3 IMAD.IADD R95, R95, 0x1, -R0.reuse ;  /* 0x000000015f5fb824 */ /* 0x100fe200078e0a00 */
[----:B------:R-:W-:Y:S01]  /*3550*/  ISETP.GE.AND P4, PT, R60, RZ, PT ;  /* 0x000000ff3c00720c */ /* 0x000fe20003f86270 */
[--C-:B------:R-:W-:Y:S01]  /*3560*/  @!P1 IMAD.IADD R85, R85, 0x1, -R0.reuse ;  /* 0x0000000155559824 */ /* 0x100fe200078e0a00 */
[----:B------:R-:W-:Y:S01]  /*3570*/  ISETP.GT.U32.AND P3, PT, R0, R93, PT ;  /* 0x0000005d0000720c */ /* 0x000fe20003f64070 */
[--C-:B------:R-:W-:Y:S01]  /*3580*/  @!P0 IMAD.IADD R3, R3, 0x1, -R0.reuse ;  /* 0x0000000103038824 */ /* 0x100fe200078e0a00 */
[----:B------:R-:W-:Y:S01]  /*3590*/  ISETP.GE.AND P1, PT, R2, RZ, PT ;  /* 0x000000ff0200720c */ /* 0x000fe20003f26270 */
[----:B------:R-:W-:Y:S01]  /*35a0*/  @!P6 IMAD.MOV R85, RZ, RZ, -R85 ;  /* 0x000000ffff55e224 */ /* 0x000fe200078e0a55 */
[C---:B------:R-:W-:Y:S01]  /*35b0*/  ISETP.GT.U32.AND P0, PT, R0.reuse, R95, PT ;  /* 0x0000005f0000720c */ /* 0x040fe20003f04070 */
[----:B------:R-:W-:Y:S01]  /*35c0*/  IMAD R44, R223, UR15, RZ ;  /* 0x0000000fdf2c7c24 */ /* 0x000fe2000f8e02ff */
[----:B------:R-:W-:Y:S01]  /*35d0*/  ISETP.GT.U32.AND P6, PT, R0, R3, PT ;  /* 0x000000030000720c */ /* 0x000fe20003fc4070 */
[--C-:B------:R-:W-:Y:S01]  /*35e0*/  @!P5 IMAD.IADD R91, R91, 0x1, -R0.reuse ;  /* 0x000000015b5bd824 */ /* 0x100fe200078e0a00 */
[----:B------:R-:W-:Y:S01]  /*35f0*/  ISETP.GE.AND P5, PT, R70, RZ, PT ;  /* 0x000000ff4600720c */ /* 0x000fe20003fa6270 */
[--C-:B------:R-:W-:Y:S01]  /*3600*/  @!P2 IMAD.IADD R11, R11, 0x1, -R0.reuse ;  /* 0x000000010b0ba824 */ /* 0x100fe200078e0a00 */
[----:B------:R-:W-:Y:S01]  /*3610*/  ISETP.GE.AND P2, PT, R64, RZ, PT ;  /* 0x000000ff4000720c */ /* 0x000fe20003f46270 */
[----:B------:R-:W-:Y:S01]  /*3620*/  @!P4 IMAD.MOV R83, RZ, RZ, -R83 ;  /* 0x000000ffff53c224 */ /* 0x000fe200078e0a53 */
[----:B------:R-:W-:Y:S01]  /*3630*/  ISETP.GE.AND P4, PT, R66, RZ, PT ;  /* 0x000000ff4200720c */ /* 0x000fe20003f86270 */
[--C-:B------:R-:W-:Y:S01]  /*3640*/  @!P3 IMAD.IADD R93, R93, 0x1, -R0.reuse ;  /* 0x000000015d5db824 */ /* 0x100fe200078e0a00 */
[----:B------:R-:W-:Y:S01]  /*3650*/  ISETP.GE.AND P3, PT, R56, RZ, PT ;  /* 0x000000ff3800720c */ /* 0x000fe20003f66270 */
[----:B------:R-:W-:Y:S01]  /*3660*/  @!P1 IMAD.MOV R11, RZ, RZ, -R11 ;  /* 0x000000ffff0b9224 */ /* 0x000fe200078e0a0b */
[----:B------:R-:W-:Y:S01]  /*3670*/  ISETP.GE.AND P1, PT, R72, RZ, PT ;  /* 0x000000ff4800720c */ /* 0x000fe20003f26270 */
[--C-:B------:R-:W-:Y:S01]  /*3680*/  @!P0 IMAD.IADD R95, R95, 0x1, -R0.reuse ;  /* 0x000000015f5f8824 */ /* 0x100fe200078e0a00 */
[----:B------:R-:W-:Y:S01]  /*3690*/  ISETP.GE.AND P0, PT, R54, RZ, PT ;  /* 0x000000ff3600720c */ /* 0x000fe20003f06270 */
[----:B------:R-:W-:Y:S01]  /*36a0*/  @!P6 IMAD.IADD R3, R3, 0x1, -R0 ;  /* 0x000000010303e824 */ /* 0x000fe200078e0a00 */
[----:B------:R-:W-:Y:S01]  /*36b0*/  LOP3.LUT R0, RZ, R43, RZ, 0x33, !PT ;  /* 0x0000002bff007212 */ /* 0x000fe200078e33ff */
[----:B------:R-:W-:Y:S01]  /*36c0*/  @!P5 IMAD.MOV R91, RZ, RZ, -R91 ;  /* 0x000000ffff5bd224 */ /* 0x000fe200078e0a5b */
[----:B------:R-:W-:Y:S01]  /*36d0*/  ISETP.NE.AND P5, PT, R43, RZ, PT ;  /* 0x000000ff2b00720c */ /* 0x000fe20003fa5270 */
[----:B------:R-:W-:Y:S01]  /*36e0*/  @!P2 IMAD.MOV R87, RZ, RZ, -R87 ;  /* 0x000000ffff57a224 */ /* 0x000fe200078e0a57 */
[----:B------:R-:W-:Y:S01]  /*36f0*/  ISETP.GE.AND P2, PT, R213, RZ, PT ;  /* 0x000000ffd500720c */ /* 0x000fe20003f46270 */
[----:B------:R-:W-:Y:S01]  /*3700*/  @!P4 IMAD.MOV R89, RZ, RZ, -R89 ;  /* 0x000000ffff59c224 */ /* 0x000fe200078e0a59 */
[----:B------:R-:W-:Y:S01]  /*3710*/  SEL R232, R0, R11, !P5 ;  /* 0x0000000b00e87207 */ /* 0x000fe20006800000 */
[----:B------:R-:W-:Y:S01]  /*3720*/  @!P3 IMAD.MOV R3, RZ, RZ, -R3 ;  /* 0x000000ffff03b224 */ /* 0x000fe200078e0a03 */
[----:B------:R-:W-:Y:S01]  /*3730*/  ISETP.NE.AND P4, PT, R42, RZ, PT ;  /* 0x000000ff2a00720c */ /* 0x000fe20003f85270 */
[----:B------:R-:W-:Y:S01]  /*3740*/  @!P1 IMAD.MOV R93, RZ, RZ, -R93 ;  /* 0x000000ffff5d9224 */ /* 0x000fe200078e0a5d */
[C---:B------:R-:W-:Y:S01]  /*3750*/  SEL R233, R0.reuse, R4, !P5 ;  /* 0x0000000400e97207 */ /* 0x040fe20006800000 */
[----:B------:R-:W-:Y:S01]  /*3760*/  @!P0 IMAD.MOV R95, RZ, RZ, -R95 ;  /* 0x000000ffff5f8224 */ /* 0x000fe200078e0a5f */
[----:B------:R-:W-:Y:S01]  /*3770*/  SEL R228, R0, R5, !P5 ;  /* 0x0000000500e47207 */ /* 0x000fe20006800000 */
[----:B-----5:R-:W-:Y:S01]  /*3780*/  IMAD R232, R232, UR6, RZ ;  /* 0x00000006e8e87c24 */ /* 0x020fe2000f8e02ff */
[C---:B------:R-:W-:Y:S01]  /*3790*/  SEL R229, R0.reuse, R6, !P5 ;  /* 0x0000000600e57207 */ /* 0x040fe20006800000 */
[----:B------:R-:W-:Y:S01]  /*37a0*/  IMAD R233, R233, UR6, RZ ;  /* 0x00000006e9e97c24 */ /* 0x000fe2000f8e02ff */
[----:B------:R-:W-:Y:S01]  /*37b0*/  SEL R7, R0, R7, !P5 ;  /* 0x0000000700077207 */ /* 0x000fe20006800000 */
[----:B------:R-:W-:Y:S01]  /*37c0*/  IMAD R228, R228, UR6, RZ ;  /* 0x00000006e4e47c24 */ /* 0x000fe2000f8e02ff */
[C---:B------:R-:W-:Y:S01]  /*37d0*/  SEL R8, R0.reuse, R8, !P5 ;  /* 0x0000000800087207 */ /* 0x040fe20006800000 */
[----:B------:R-:W-:Y:S01]  /*37e0*/  IMAD R229, R229, UR6, RZ ;  /* 0x00000006e5e57c24 */ /* 0x000fe2000f8e02ff */
[----:B------:R-:W-:Y:S01]  /*37f0*/  SEL R43, R0, R9, !P5 ;  /* 0x00000009002b7207 */ /* 0x000fe20006800000 */
[----:B------:R-:W-:Y:S01]  /*3800*/  @!P2 IMAD.MOV R141, RZ, RZ, -R141 ;  /* 0x000000ffff8da224 */ /* 0x000fe200078e0a8d */
[----:B------:R-:W-:-:S02]  /*3810*/  LEA R2, P0, R44, UR22, 0x1 ;  /* 0x000000162c027c11 */ /* 0x000fc4000f8008ff */
[C---:B------:R-:W-:Y:S01]  /*3820*/  SEL R10, R0.reuse, R10, !P5 ;  /* 0x0000000a000a7207 */ /* 0x040fe20006800000 */
[----:B------:R-:W-:Y:S01]  /*3830*/  IMAD R43, R43, UR6, RZ ;  /* 0x000000062b2b7c24 */ /* 0x000fe2000f8e02ff */
[C---:B------:R-:W-:Y:S02]  /*3840*/  SEL R17, R0.reuse, R17, !P5 ;  /* 0x0000001100117207 */ /* 0x040fe40006800000 */
[C---:B------:R-:W-:Y:S02]  /*3850*/  SEL R19, R0.reuse, R19, !P5 ;  /* 0x0000001300137207 */ /* 0x040fe40006800000 */
[C---:B------:R-:W-:Y:S02]  /*3860*/  SEL R13, R0.reuse, R13, !P5 ;  /* 0x0000000d000d7207 */ /* 0x040fe40006800000 */
[C---:B------:R-:W-:Y:S02]  /*3870*/  SEL R4, R0.reuse, R36, !P5 ;  /* 0x0000002400047207 */ /* 0x040fe40006800000 */
[----:B------:R-:W-:-:S02]  /*3880*/  SEL R99, R0, R37, !P5 ;  /* 0x0000002500637207 */ /* 0x000fc40006800000 */
[----:B------:R-:W-:Y:S01]  /*3890*/  SEL R101, R0, R38, !P5 ;  /* 0x0000002600657207 */ /* 0x000fe20006800000 */
[----:B------:R-:W-:Y:S01]  /*38a0*/  IMAD R4, R4, UR6, RZ ;  /* 0x0000000604047c24 */ /* 0x000fe2000f8e02ff */
[C---:B------:R-:W-:Y:S01]  /*38b0*/  SEL R105, R0.reuse, R40, !P5 ;  /* 0x0000002800697207 */ /* 0x040fe20006800000 */
[----:B------:R-:W-:Y:S01]  /*38c0*/  IMAD R99, R99, UR6, RZ ;  /* 0x0000000663637c24 */ /* 0x000fe2000f8e02ff */
[C---:B------:R-:W-:Y:S01]  /*38d0*/  SEL R9, R0.reuse, R81, !P5 ;  /* 0x0000005100097207 */ /* 0x040fe20006800000 */
[----:B------:R-:W-:Y:S01]  /*38e0*/  IMAD R101, R101, UR6, RZ ;  /* 0x0000000665657c24 */ /* 0x000fe2000f8e02ff */
[C---:B------:R-:W-:Y:S01]  /*38f0*/  SEL R11, R0.reuse, R83, !P5 ;  /* 0x00000053000b7207 */ /* 0x040fe20006800000 */
[----:B------:R-:W-:Y:S01]  /*3900*/  IMAD R105, R105, UR6, RZ ;  /* 0x0000000669697c24 */ /* 0x000fe2000f8e02ff */
[C---:B------:R-:W-:Y:S02]  /*3910*/  SEL R6, R0.reuse, R3, !P5 ;  /* 0x0000000300067207 */ /* 0x040fe40006800000 */
[C---:B------:R-:W-:Y:S01]  /*3920*/  SEL R103, R0.reuse, R39, !P5 ;  /* 0x0000002700677207 */ /* 0x040fe20006800000 */
[----:B------:R-:W-:Y:S01]  /*3930*/  IMAD R39, R7, UR6, RZ ;  /* 0x0000000607277c24 */ /* 0x000fe2000f8e02ff */
[----:B------:R-:W-:Y:S01]  /*3940*/  SEL R107, R0, R41, !P5 ;  /* 0x00000029006b7207 */ /* 0x000fe20006800000 */
[----:B------:R-:W-:Y:S01]  /*3950*/  IMAD R41, R8, UR6, RZ ;  /* 0x0000000608297c24 */ /* 0x000fe2000f8e02ff */
[C---:B------:R-:W-:Y:S01]  /*3960*/  SEL R36, R0.reuse, R87, !P5 ;  /* 0x0000005700247207 */ /* 0x040fe20006800000 */
[----:B------:R-:W-:Y:S01]  /*3970*/  IMAD R103, R103, UR6, RZ ;  /* 0x0000000667677c24 */ /* 0x000fe2000f8e02ff */
[C---:B------:R-:W-:Y:S01]  /*3980*/  SEL R37, R0.reuse, R89, !P5 ;  /* 0x0000005900257207 */ /* 0x040fe20006800000 */
[----:B------:R-:W-:Y:S01]  /*3990*/  IMAD R107, R107, UR6, RZ ;  /* 0x000000066b6b7c24 */ /* 0x000fe2000f8e02ff */
[----:B------:R-:W-:-:S02]  /*39a0*/  SEL R38, R0, R91, !P5 ;  /* 0x0000005b00267207 */ /* 0x000fc40006800000 */
[----:B------:R-:W-:Y:S02]  /*39b0*/  SEL R40, R0, R93, !P5 ;  /* 0x0000005d00287207 */ /* 0x000fe40006800000 */
[----:B------:R-:W-:Y:S02]  /*39c0*/  LEA.HI.X.SX32 R3, R44, UR23, 0x1, P0 ;  /* 0x000000172c037c11 */ /* 0x000fe400080f0eff */
[----:B------:R-:W-:Y:S01]  /*39d0*/  SEL R12, R0, R12, !P5 ;  /* 0x0000000c000c7207 */ /* 0x000fe20006800000 */
[----:B------:R-:W-:Y:S01]  /*39e0*/  IMAD R7, R40, UR6, RZ ;  /* 0x0000000628077c24 */ /* 0x000fe2000f8e02ff */
[C---:B------:R-:W-:Y:S02]  /*39f0*/  SEL R14, R0.reuse, R14, !P5 ;  /* 0x0000000e000e7207 */ /* 0x040fe40006800000 */
[C---:B------:R-:W-:Y:S02]  /*3a00*/  SEL R15, R0.reuse, R15, !P5 ;  /* 0x0000000f000f7207 */ /* 0x040fe40006800000 */
[----:B------:R-:W-:-:S02]  /*3a10*/  SEL R16, R0, R16, !P5 ;  /* 0x0000001000107207 */ /* 0x000fc40006800000 */
[----:B------:R-:W-:Y:S01]  /*3a20*/  SEL R109, R0, R45, !P5 ;  /* 0x0000002d006d7207 */ /* 0x000fe20006800000 */
[----:B------:R-:W-:Y:S01]  /*3a30*/  IMAD R45, R10, UR6, RZ ;  /* 0x000000060a2d7c24 */ /* 0x000fe2000f8e02ff */
[----:B------:R-:W-:Y:S02]  /*3a40*/  LEA R231, P0, R232, R2, 0x1 ;  /* 0x00000002e8e77211 */ /* 0x000fe400078008ff */
[C---:B------:R-:W-:Y:S01]  /*3a50*/  SEL R18, R0.reuse, R18, !P5 ;  /* 0x0000001200127207 */ /* 0x040fe20006800000 */
[----:B------:R-:W-:Y:S01]  /*3a60*/  IMAD R109, R109, UR6, RZ ;  /* 0x000000066d6d7c24 */ /* 0x000fe2000f8e02ff */
        /* <DEDUP_REMOVED lines=10> */
[----:B------:R-:W-:Y:S01]  /*3b10*/  SEL R21, R0, R21, !P5 ;  /* 0x0000001500157207 */ /* 0x000fe20006800000 */
[----:B------:R-:W-:Y:S01]  /*3b20*/  IMAD R13, R36, UR6, RZ ;  /* 0x00000006240d7c24 */ /* 0x000fe2000f8e02ff */
        /* <DEDUP_REMOVED lines=12> */
[----:B------:R-:W-:-:S02]  /*3bf0*/  SEL R28, R0, R28, !P5 ;  /* 0x0000001c001c7207 */ /* 0x000fc40006800000 */
[C---:B------:R-:W-:Y:S02]  /*3c00*/  SEL R29, R0.reuse, R29, !P5 ;  /* 0x0000001d001d7207 */ /* 0x040fe40006800000 */
[----:B------:R-:W-:Y:S01]  /*3c10*/  SEL R30, R0, R30, !P5 ;  /* 0x0000001e001e7207 */ /* 0x000fe20006800000 */
        /* <DEDUP_REMOVED lines=8> */
[----:B------:R-:W-:Y:S01]  /*3ca0*/  SEL R111, R0, R47, !P5 ;  /* 0x0000002f006f7207 */ /* 0x000fe20006800000 */
[----:B------:R-:W-:Y:S01]  /*3cb0*/  IMAD R47, R12, UR6, RZ ;  /* 0x000000060c2f7c24 */ /* 0x000fe2000f8e02ff */
[----:B------:R-:W-:Y:S01]  /*3cc0*/  SEL R115, R0, R51, !P5 ;  /* 0x0000003300737207 */ /* 0x000fe20006800000 */
[----:B------:R-:W-:Y:S01]  /*3cd0*/  IMAD R51, R14, UR6, RZ ;  /* 0x000000060e337c24 */ /* 0x000fe2000f8e02ff */
        /* <DEDUP_REMOVED lines=26> */
[----:B------:R-:W-:Y:S01]  /*3e80*/  @!P4 LOP3.LUT R141, RZ, R42, RZ, 0x33, !PT ;  /* 0x0000002aff8dc212 */ /* 0x000fe200078e33ff */
[----:B------:R-:W-:Y:S01]  /*3e90*/  IMAD R93, R34, UR6, RZ ;  /* 0x00000006225d7c24 */ /* 0x000fe2000f8e02ff */
[-C--:B------:R-:W-:Y:S01]  /*3ea0*/  LEA.HI.X.SX32 R232, R232, R3.reuse, 0x1, P0 ;  /* 0x00000003e8e87211 */ /* 0x080fe200000f0eff */
[----:B------:R-:W-:Y:S01]  /*3eb0*/  IMAD R111, R111, UR6, RZ ;  /* 0x000000066f6f7c24 */ /* 0x000fe2000f8e02ff */
[-C--:B------:R-:W-:Y:S01]  /*3ec0*/  LEA R230, P0, R233, R2.reuse, 0x1 ;  /* 0x00000002e9e67211 */ /* 0x080fe200078008ff */
[----:B------:R-:W-:Y:S01]  /*3ed0*/  IMAD R115, R115, UR6, RZ ;  /* 0x0000000673737c24 */ /* 0x000fe2000f8e02ff */
[CC--:B------:R-:W-:Y:S01]  /*3ee0*/  LEA R37, P1, R228.reuse, R2.reuse, 0x1 ;  /* 0x00000002e4257211 */ /* 0x0c0fe200078208ff */
[----:B------:R-:W-:Y:S01]  /*3ef0*/  IMAD R117, R117, UR6, RZ ;  /* 0x0000000675757c24 */ /* 0x000fe2000f8e02ff */
[-C--:B------:R-:W-:Y:S01]  /*3f00*/  LEA R36, P2, R229, R2.reuse, 0x1 ;  /* 0x00000002e5247211 */ /* 0x080fe200078408ff */
        /* <DEDUP_REMOVED lines=9> */
[-C--:B------:R-:W-:Y:S01]  /*3fa0*/  LEA.HI.X.SX32 R233, R233, R3.reuse, 0x1, P0 ;  /* 0x00000003e9e97211 */ /* 0x080fe200000f0eff */
        /* <DEDUP_REMOVED lines=9> */
[----:B------:R-:W-:Y:S01]  /*4040*/  LEA.HI.X.SX32 R43, R43, R3, 0x1, P5 ;  /* 0x000000032b2b7211 */ /* 0x000fe200028f0eff */
[----:B------:R-:W-:Y:S01]  /*4050*/  IMAD R139, R139, UR6, RZ ;  /* 0x000000068b8b7c24 */ /* 0x000fe2000f8e02ff */
[-C--:B------:R-:W-:Y:S01]  /*4060*/  LEA R46, P0, R47, R2.reuse, 0x1 ;  /* 0x000000022f2e7211 */ /* 0x080fe200078008ff */
[----:B------:R-:W-:Y:S01]  /*4070*/  IMAD R5, R6, UR6, RZ ;  /* 0x0000000606057c24 */ /* 0x000fe2000f8e02ff */
[-C--:B------:R-:W-:Y:S01]  /*4080*/  LEA R48, P1, R49, R2.reuse, 0x1 ;  /* 0x0000000231307211 */ /* 0x080fe200078208ff */
[----:B------:R-:W-:Y:S01]  /*4090*/  IMAD R15, R35, UR6, RZ ;  /* 0x00000006230f7c24 */ /* 0x000fe2000f8e02ff */
[-C--:B------:R-:W-:Y:S01]  /*40a0*/  LEA R50, P2, R51, R2.reuse, 0x1 ;  /* 0x0000000233327211 */ /* 0x080fe200078408ff */
[----:B------:R-:W-:Y:S01]  /*40b0*/  IMAD.U32 R31, RZ, RZ, UR14 ;  /* 0x0000000eff1f7e24 */ /* 0x000fe2000f8e00ff */
[-C--:B------:R-:W-:Y:S01]  /*40c0*/  LEA R52, P3, R53, R2.reuse, 0x1 ;  /* 0x0000000235347211 */ /* 0x080fe200078608ff */
[----:B------:R-:W-:Y:S01]  /*40d0*/  IMAD R141, R141, UR13, RZ ;  /* 0x0000000d8d8d7c24 */ /* 0x000fe2000f8e02ff */
[-C--:B------:R-:W-:Y:S01]  /*40e0*/  LEA R54, P4, R55, R2.reuse, 0x1 ;  /* 0x0000000237367211 */ /* 0x080fe200078808ff */
[----:B------:R-:W-:Y:S01]  /*40f0*/  UMOV UR6, 0x1 ;  /* 0x0000000100067882 */ /* 0x000fe20000000000 */
[----:B------:R-:W-:-:S02]  /*4100*/  LEA R56, P5, R57, R2, 0x1 ;  /* 0x0000000239387211 */ /* 0x000fc400078a08ff */
[-C--:B------:R-:W-:Y:S02]  /*4110*/  LEA.HI.X.SX32 R45, R45, R3.reuse, 0x1, P6 ;  /* 0x000000032d2d7211 */ /* 0x080fe400030f0eff */
[----:B------:R-:W-:Y:S02]  /*4120*/  LEA R58, P6, R59, R2, 0x1 ;  /* 0x000000023b3a7211 */ /* 0x000fe400078c08ff */
[-C--:B------:R-:W-:Y:S02]  /*4130*/  LEA.HI.X.SX32 R47, R47, R3.reuse, 0x1, P0 ;  /* 0x000000032f2f7211 */ /* 0x080fe400000f0eff */
[-C--:B------:R-:W-:Y:S02]  /*4140*/  LEA.HI.X.SX32 R49, R49, R3.reuse, 0x1, P1 ;  /* 0x0000000331317211 */ /* 0x080fe400008f0eff */
[-C--:B------:R-:W-:Y:S02]  /*4150*/  LEA.HI.X.SX32 R51, R51, R3.reuse, 0x1, P2 ;  /* 0x0000000333337211 */ /* 0x080fe400010f0eff */
[----:B------:R-:W-:-:S02]  /*4160*/  LEA.HI.X.SX32 R53, R53, R3, 0x1, P3 ;  /* 0x0000000335357211 */ /* 0x000fc400018f0eff */
[-C--:B------:R-:W-:Y:S02]  /*4170*/  LEA.HI.X.SX32 R55, R55, R3.reuse, 0x1, P4 ;  /* 0x0000000337377211 */ /* 0x080fe400020f0eff */
[----:B------:R-:W-:Y:S02]  /*4180*/  LEA.HI.X.SX32 R57, R57, R3, 0x1, P5 ;  /* 0x0000000339397211 */ /* 0x000fe400028f0eff */
[-C--:B------:R-:W-:Y:S02]  /*4190*/  LEA R60, P0, R61, R2.reuse, 0x1 ;  /* 0x000000023d3c7211 */ /* 0x080fe400078008ff */
[-C--:B------:R-:W-:Y:S02]  /*41a0*/  LEA R62, P1, R63, R2.reuse, 0x1 ;  /* 0x000000023f3e7211 */ /* 0x080fe400078208ff */
[-C--:B------:R-:W-:Y:S02]  /*41b0*/  LEA R64, P2, R65, R2.reuse, 0x1 ;  /* 0x0000000241407211 */ /* 0x080fe400078408ff */
[----:B------:R-:W-:-:S02]  /*41c0*/  LEA R66, P3, R67, R2, 0x1 ;  /* 0x0000000243427211 */ /* 0x000fc400078608ff */
[-C--:B------:R-:W-:Y:S02]  /*41d0*/  LEA R70, P4, R71, R2.reuse, 0x1 ;  /* 0x0000000247467211 */ /* 0x080fe400078808ff */
[-C--:B------:R-:W-:Y:S02]  /*41e0*/  LEA R72, P5, R73, R2.reuse, 0x1 ;  /* 0x0000000249487211 */ /* 0x080fe400078a08ff */
[-C--:B------:R-:W-:Y:S02]  /*41f0*/  LEA.HI.X.SX32 R59, R59, R3.reuse, 0x1, P6 ;  /* 0x000000033b3b7211 */ /* 0x080fe400030f0eff */
[----:B------:R-:W-:Y:S02]  /*4200*/  LEA R74, P6, R75, R2, 0x1 ;  /* 0x000000024b4a7211 */ /* 0x000fe400078c08ff */
[-C--:B------:R-:W-:Y:S02]  /*4210*/  LEA.HI.X.SX32 R61, R61, R3.reuse, 0x1, P0 ;  /* 0x000000033d3d7211 */ /* 0x080fe400000f0eff */
[----:B------:R-:W-:-:S02]  /*4220*/  LEA.HI.X.SX32 R63, R63, R3, 0x1, P1 ;  /* 0x000000033f3f7211 */ /* 0x000fc400008f0eff */
[-C--:B------:R-:W-:Y:S02]  /*4230*/  LEA.HI.X.SX32 R65, R65, R3.reuse, 0x1, P2 ;  /* 0x0000000341417211 */ /* 0x080fe400010f0eff */
[-C--:B------:R-:W-:Y:S02]  /*4240*/  LEA.HI.X.SX32 R67, R67, R3.reuse, 0x1, P3 ;  /* 0x0000000343437211 */ /* 0x080fe400018f0eff */
[-C--:B------:R-:W-:Y:S02]  /*4250*/  LEA.HI.X.SX32 R71, R71, R3.reuse, 0x1, P4 ;  /* 0x0000000347477211 */ /* 0x080fe400020f0eff */
[----:B------:R-:W-:Y:S02]  /*4260*/  LEA.HI.X.SX32 R73, R73, R3, 0x1, P5 ;  /* 0x0000000349497211 */ /* 0x000fe400028f0eff */
[-C--:B------:R-:W-:Y:S02]  /*4270*/  LEA R76, P0, R77, R2.reuse, 0x1 ;  /* 0x000000024d4c7211 */ /* 0x080fe400078008ff */
[----:B------:R-:W-:-:S02]  /*4280*/  LEA R78, P1, R79, R2, 0x1 ;  /* 0x000000024f4e7211 */ /* 0x000fc400078208ff */
[-C--:B------:R-:W-:Y:S02]  /*4290*/  LEA R80, P2, R81, R2.reuse, 0x1 ;  /* 0x0000000251507211 */ /* 0x080fe400078408ff */
[-C--:B------:R-:W-:Y:S02]  /*42a0*/  LEA R82, P3, R83, R2.reuse, 0x1 ;  /* 0x0000000253527211 */ /* 0x080fe400078608ff */
[-C--:B------:R-:W-:Y:S02]  /*42b0*/  LEA R84, P4, R85, R2.reuse, 0x1 ;  /* 0x0000000255547211 */ /* 0x080fe400078808ff */
[-C--:B------:R-:W-:Y:S02]  /*42c0*/  LEA R86, P5, R87, R2.reuse, 0x1 ;  /* 0x0000000257567211 */ /* 0x080fe400078a08ff */
[----:B------:R-:W-:Y:S02]  /*42d0*/  LEA.HI.X.SX32 R75, R75, R3, 0x1, P6 ;  /* 0x000000034b4b7211 */ /* 0x000fe400030f0eff */
[----:B------:R-:W-:-:S02]  /*42e0*/  LEA R88, P6, R89, R2, 0x1 ;  /* 0x0000000259587211 */ /* 0x000fc400078c08ff */
[-C--:B------:R-:W-:Y:S02]  /*42f0*/  LEA.HI.X.SX32 R77, R77, R3.reuse, 0x1, P0 ;  /* 0x000000034d4d7211 */ /* 0x080fe400000f0eff */
[-C--:B------:R-:W-:Y:S02]  /*4300*/  LEA.HI.X.SX32 R79, R79, R3.reuse, 0x1, P1 ;  /* 0x000000034f4f7211 */ /* 0x080fe400008f0eff */
[-C--:B------:R-:W-:Y:S02]  /*4310*/  LEA.HI.X.SX32 R81, R81, R3.reuse, 0x1, P2 ;  /* 0x0000000351517211 */ /* 0x080fe400010f0eff */
[-C--:B------:R-:W-:Y:S02]  /*4320*/  LEA.HI.X.SX32 R83, R83, R3.reuse, 0x1, P3 ;  /* 0x0000000353537211 */ /* 0x080fe400018f0eff */
[-C--:B------:R-:W-:Y:S02]  /*4330*/  LEA.HI.X.SX32 R85, R85, R3.reuse, 0x1, P4 ;  /* 0x0000000355557211 */ /* 0x080fe400020f0eff */
[----:B------:R-:W-:-:S02]  /*4340*/  LEA.HI.X.SX32 R87, R87, R3, 0x1, P5 ;  /* 0x0000000357577211 */ /* 0x000fc400028f0eff */
[-C--:B------:R-:W-:Y:S02]  /*4350*/  LEA R90, P0, R91, R2.reuse, 0x1 ;  /* 0x000000025b5a7211 */ /* 0x080fe400078008ff */
[-C--:B------:R-:W-:Y:S02]  /*4360*/  LEA R92, P1, R93, R2.reuse, 0x1 ;  /* 0x000000025d5c7211 */ /* 0x080fe400078208ff */
[-C--:B------:R-:W-:Y:S02]  /*4370*/  LEA R94, P2, R4, R2.reuse, 0x1 ;  /* 0x00000002045e7211 */ /* 0x080fe400078408ff */
[-C--:B------:R-:W-:Y:S02]  /*4380*/  LEA R96, P3, R97, R2.reuse, 0x1 ;  /* 0x0000000261607211 */ /* 0x080fe400078608ff */
[-C--:B------:R-:W-:Y:S02]  /*4390*/  LEA R98, P4, R99, R2.reuse, 0x1 ;  /* 0x0000000263627211 */ /* 0x080fe400078808ff */
        /* <DEDUP_REMOVED lines=17> */
[----:B------:R-:W-:Y:S02]  /*44b0*/  SHF.R.U32.HI R0, RZ, 0x6, R214 ;  /* 0x00000006ff007819 */ /* 0x000fe400000116d6 */
[----:B------:R-:W-:-:S02]  /*44c0*/  LEA.HI.X.SX32 R105, R105, R3, 0x1, P0 ;  /* 0x0000000369697211 */ /* 0x000fc400000f0eff */
[-C--:B------:R-:W-:Y:S02]  /*44d0*/  LEA.HI.X.SX32 R107, R107, R3.reuse, 0x1, P1 ;  /* 0x000000036b6b7211 */ /* 0x080fe400008f0eff */
[-C--:B------:R-:W-:Y:S02]  /*44e0*/  LEA.HI.X.SX32 R109, R109, R3.reuse, 0x1, P2 ;  /* 0x000000036d6d7211 */ /* 0x080fe400010f0eff */
[-C--:B------:R-:W-:Y:S02]  /*44f0*/  LEA.HI.X.SX32 R111, R111, R3.reuse, 0x1, P3 ;  /* 0x000000036f6f7211 */ /* 0x080fe400018f0eff */
[-C--:B------:R-:W-:Y:S02]  /*4500*/  LEA.HI.X.SX32 R113, R113, R3.reuse, 0x1, P4 ;  /* 0x0000000371717211 */ /* 0x080fe400020f0eff */
[----:B------:R-:W-:Y:S02]  /*4510*/  LEA.HI.X.SX32 R115, R115, R3, 0x1, P5 ;  /* 0x0000000373737211 */ /* 0x000fe400028f0eff */
[----:B------:R-:W-:-:S02]  /*4520*/  LEA R118, P0, R119, R2, 0x1 ;  /* 0x0000000277767211 */ /* 0x000fc400078008ff */
[-C--:B------:R-:W-:Y:S02]  /*4530*/  LEA R120, P1, R121, R2.reuse, 0x1 ;  /* 0x0000000279787211 */ /* 0x080fe400078208ff */
[-C--:B------:R-:W-:Y:S02]  /*4540*/  LEA R122, P2, R123, R2.reuse, 0x1 ;  /* 0x000000027b7a7211 */ /* 0x080fe400078408ff */
[-C--:B------:R-:W-:Y:S02]  /*4550*/  LEA R124, P3, R125, R2.reuse, 0x1 ;  /* 0x000000027d7c7211 */ /* 0x080fe400078608ff */
[-C--:B------:R-:W-:Y:S02]  /*4560*/  LEA R126, P4, R127, R2.reuse, 0x1 ;  /* 0x000000027f7e7211 */ /* 0x080fe400078808ff */
[----:B------:R-:W-:Y:S02]  /*4570*/  LEA R128, P5, R129, R2, 0x1 ;  /* 0x0000000281807211 */ /* 0x000fe400078a08ff */
[----:B------:R-:W-:-:S02]  /*4580*/  LEA.HI.X.SX32 R117, R117, R3, 0x1, P6 ;  /* 0x0000000375757211 */ /* 0x000fc400030f0eff */
[----:B------:R-:W-:Y:S02]  /*4590*/  LEA R130, P6, R131, R2, 0x1 ;  /* 0x0000000283827211 */ /* 0x000fe400078c08ff */
[----:B------:R-:W-:Y:S02]  /*45a0*/  SGXT.U32 R0, R0, 0x1 ;  /* 0x000000010000781a */ /* 0x000fe40000000000 */
[-C--:B------:R-:W-:Y:S02]  /*45b0*/  LEA.HI.X.SX32 R119, R119, R3.reuse, 0x1, P0 ;  /* 0x0000000377777211 */ /* 0x080fe400000f0eff */
[-C--:B------:R-:W-:Y:S01]  /*45c0*/  LEA.HI.X.SX32 R121, R121, R3.reuse, 0x1, P1 ;  /* 0x0000000379797211 */ /* 0x080fe200008f0eff */
[----:B------:R-:W-:Y:S01]  /*45d0*/  IMAD R23, R0, UR14, RZ ;  /* 0x0000000e00177c24 */ /* 0x000fe2000f8e02ff */
[-C--:B------:R-:W-:Y:S02]  /*45e0*/  LEA.HI.X.SX32 R123, R123, R3.reuse, 0x1, P2 ;  /* 0x000000037b7b7211 */ /* 0x080fe400010f0eff */
[-C--:B------:R-:W-:Y:S01]  /*45f0*/  LEA.HI.X.SX32 R125, R125, R3.reuse, 0x1, P3 ;  /* 0x000000037d7d7211 */ /* 0x080fe200018f0eff */
[----:B------:R-:W-:Y:S01]  /*4600*/  IMAD R27, R31, 0x2, R23 ;  /* 0x000000021f1b7824 */ /* 0x000fe200078e0217 */
[----:B------:R-:W-:-:S02]  /*4610*/  LEA.HI.X.SX32 R127, R127, R3, 0x1, P4 ;  /* 0x000000037f7f7211 */ /* 0x000fc400020f0eff */
[----:B------:R-:W-:Y:S01]  /*4620*/  LEA.HI.X.SX32 R129, R129, R3, 0x1, P5 ;  /* 0x0000000381817211 */ /* 0x000fe200028f0eff */
[----:B------:R-:W-:Y:S01]  /*4630*/  IMAD R28, R31, 0x2, R27 ;  /* 0x000000021f1c7824 */ /* 0x000fe200078e021b */
[-C--:B------:R-:W-:Y:S02]  /*4640*/  LEA R132, P0, R133, R2.reuse, 0x1 ;  /* 0x0000000285847211 */ /* 0x080fe400078008ff */
[-C--:B------:R-:W-:Y:S02]  /*4650*/  LEA R134, P1, R135, R2.reuse, 0x1 ;  /* 0x0000000287867211 */ /* 0x080fe400078208ff */
[-C--:B------:R-:W-:Y:S02]  /*4660*/  LEA R136, P2, R137, R2.reuse, 0x1 ;  /* 0x0000000289887211 */ /* 0x080fe400078408ff */
[-C--:B------:R-:W-:Y:S02]  /*4670*/  LEA R138, P3, R139, R2.reuse, 0x1 ;  /* 0x000000028b8a7211 */ /* 0x080fe400078608ff */
[----:B------:R-:W-:-:S02]  /*4680*/  LEA R20, P4, R21, R2, 0x1 ;  /* 0x0000000215147211 */ /* 0x000fc400078808ff */
[-C--:B------:R-:W-:Y:S02]  /*4690*/  LEA R4, P5, R5, R2.reuse, 0x1 ;  /* 0x0000000205047211 */ /* 0x080fe400078a08ff */
[-C--:B------:R-:W-:Y:S02]  /*46a0*/  LEA.HI.X.SX32 R131, R131, R3.reuse, 0x1, P6 ;  /* 0x0000000383837211 */ /* 0x080fe400030f0eff */
[----:B------:R-:W-:Y:S02]  /*46b0*/  LEA R18, P6, R19, R2, 0x1 ;  /* 0x0000000213127211 */ /* 0x000fe400078c08ff */
[-C--:B------:R-:W-:Y:S02]  /*46c0*/  LEA.HI.X.SX32 R133, R133, R3.reuse, 0x1, P0 ;  /* 0x0000000385857211 */ /* 0x080fe400000f0eff */
[-C--:B------:R-:W-:Y:S02]  /*46d0*/  LEA.HI.X.SX32 R135, R135, R3.reuse, 0x1, P1 ;  /* 0x0000000387877211 */ /* 0x080fe400008f0eff */
[----:B------:R-:W-:-:S02]  /*46e0*/  LEA.HI.X.SX32 R137, R137, R3, 0x1, P2 ;  /* 0x0000000389897211 */ /* 0x000fc400010f0eff */
[-C--:B------:R-:W-:Y:S02]  /*46f0*/  LEA.HI.X.SX32 R139, R139, R3.reuse, 0x1, P3 ;  /* 0x000000038b8b7211 */ /* 0x080fe400018f0eff */
[-C--:B------:R-:W-:Y:S02]  /*4700*/  LEA.HI.X.SX32 R21, R21, R3.reuse, 0x1, P4 ;  /* 0x0000000315157211 */ /* 0x080fe400020f0eff */
[----:B------:R-:W-:Y:S02]  /*4710*/  LEA.HI.X.SX32 R5, R5, R3, 0x1, P5 ;  /* 0x0000000305057211 */ /* 0x000fe400028f0eff */
[-C--:B------:R-:W-:Y:S02]  /*4720*/  LEA R16, P0, R17, R2.reuse, 0x1 ;  /* 0x0000000211107211 */ /* 0x080fe400078008ff */
[-C--:B------:R-:W-:Y:S02]  /*4730*/  LEA R14, P1, R15, R2.reuse, 0x1 ;  /* 0x000000020f0e7211 */ /* 0x080fe400078208ff */
[----:B------:R-:W-:-:S02]  /*4740*/  LEA R12, P2, R13, R2, 0x1 ;  /* 0x000000020d0c7211 */ /* 0x000fc400078408ff */
[-C--:B------:R-:W-:Y:S02]  /*4750*/  LEA R10, P3, R11, R2.reuse, 0x1 ;  /* 0x000000020b0a7211 */ /* 0x080fe400078608ff */
[-C--:B------:R-:W-:Y:S02]  /*4760*/  LEA R8, P4, R9, R2.reuse, 0x1 ;  /* 0x0000000209087211 */ /* 0x080fe400078808ff */
[-C--:B------:R-:W-:Y:S02]  /*4770*/  LEA R6, P5, R7, R2.reuse, 0x1 ;  /* 0x0000000207067211 */ /* 0x080fe400078a08ff */
[-C--:B------:R-:W-:Y:S02]  /*4780*/  LEA.HI.X.SX32 R19, R19, R3.reuse, 0x1, P6 ;  /* 0x0000000313137211 */ /* 0x080fe400030f0eff */
[----:B------:R-:W-:Y:S02]  /*4790*/  LEA R2, P6, R22, R2, 0x1 ;  /* 0x0000000216027211 */ /* 0x000fe400078c08ff */
[----:B------:R-:W-:-:S02]  /*47a0*/  LEA.HI.X.SX32 R17, R17, R3, 0x1, P0 ;  /* 0x0000000311117211 */ /* 0x000fc400000f0eff */
[-C--:B------:R-:W-:Y:S02]  /*47b0*/  LEA.HI.X.SX32 R15, R15, R3.reuse, 0x1, P1 ;  /* 0x000000030f0f7211 */ /* 0x080fe400008f0eff */
[-C--:B------:R-:W-:Y:S02]  /*47c0*/  LEA.HI.X.SX32 R13, R13, R3.reuse, 0x1, P2 ;  /* 0x000000030d0d7211 */ /* 0x080fe400010f0eff */
[-C--:B------:R-:W-:Y:S02]  /*47d0*/  LEA.HI.X.SX32 R11, R11, R3.reuse, 0x1, P3 ;  /* 0x000000030b0b7211 */ /* 0x080fe400018f0eff */
[-C--:B------:R-:W-:Y:S02]  /*47e0*/  LEA.HI.X.SX32 R9, R9, R3.reuse, 0x1, P4 ;  /* 0x0000000309097211 */ /* 0x080fe400020f0eff */
[-C--:B------:R-:W-:Y:S02]  /*47f0*/  LEA.HI.X.SX32 R7, R7, R3.reuse, 0x1, P5 ;  /* 0x0000000307077211 */ /* 0x080fe400028f0eff */
[----:B------:R-:W-:-:S02]  /*4800*/  LEA.HI.X.SX32 R3, R22, R3, 0x1, P6 ;  /* 0x0000000316037211 */ /* 0x000fc400030f0eff */
[----:B------:R-:W-:Y:S02]  /*4810*/  LOP3.LUT P5, RZ, R214, 0x7f, RZ, 0xc0, !PT ;  /* 0x0000007fd6ff7812 */ /* 0x000fe400078ac0ff */
[----:B------:R-:W-:Y:S02]  /*4820*/  PLOP3.LUT P0, PT, PT, PT, UP1, 0x80, 0x8 ;  /* 0x000000000008781c */ /* 0x000fe40003f0f018 */
[----:B------:R-:W-:Y:S01]  /*4830*/  LOP3.LUT R224, R0, 0x8, RZ, 0xfc, !PT ;  /* 0x0000000800e07812 */ /* 0x000fe200078efcff */
[----:B------:R-:W-:Y:S10]  /*4840*/  BRA.U UP0, `(.L_x_5) ;  /* 0x0000000100187547 */ /* 0x000ff4000b800000 */
[----:B------:R-:W-:Y:S01]  /*4850*/  ELECT P1, URZ, PT ;  /* 0x0000000000ff782f */ /* 0x000fe20003820000 */
[----:B------:R-:W-:Y:S01]  /*4860*/  IMAD.MOV.U32 R22, RZ, RZ, 0x1 ;  /* 0x00000001ff167424 */ /* 0x000fe200078e00ff */
[----:B------:R-:W-:Y:S01]  /*4870*/  UMOV UR4, 0x40 ;  /* 0x0000004000047882 */ /* 0x000fe20000000000 */
[----:B------:R-:W-:Y:S01]  /*4880*/  UVIRTCOUNT.DEALLOC.SMPOOL 0x80 ;  /* 0x000000800000784c */ /* 0x000fe20000000000 */
[----:B------:R-:W-:-:S09]  /*4890*/  ULEA UR4, UR5, UR4, 0x18 ;  /* 0x0000000405047291 */ /* 0x000fd2000f8ec0ff */
[----:B------:R0:W-:Y:S03]  /*48a0*/  @P1 STS.U8 [UR4], R22 ;  /* 0x00000016ff001988 */ /* 0x0001e60008000004 */
.L_x_5:
[----:B------:R-:W-:Y:S01]  /*48b0*/  STTM.x64 tmem[UR16], RZ ;  /* 0x000000ff000079ed */ /* 0x000fe20008340010 */
[----:B------:R-:W-:Y:S01]  /*48c0*/  STTM.x64 tmem[UR16+0x40], RZ ;  /* 0x000040ff000079ed */ /* 0x000fe20008340010 */
[----:B------:R-:W-:Y:S01]  /*48d0*/  STTM.x64 tmem[UR16+0x80], RZ ;  /* 0x000080ff000079ed */ /* 0x000fe20008340010 */
[----:B------:R-:W-:Y:S01]  /*48e0*/  STTM.x64 tmem[UR16+0xc0], RZ ;  /* 0x0000c0ff000079ed */ /* 0x000fe20008340010 */
[----:B------:R-:W1:Y:S02]  /*48f0*/  FENCE.VIEW.ASYNC.T ;  /* 0x00000000000073c6 */ /* 0x000e640000000200 */
[----:B-1----:R-:W-:Y:S01]  /*4900*/  VOTEU.ALL UP2, P5 ;  /* 0x0000000000ff7886 */ /* 0x002fe20002840000 */
[----:B------:R-:W-:Y:S01]  /*4910*/  UMOV UR13, UR7 ;  /* 0x00000007000d7c82 */ /* 0x000fe20008000000 */
[----:B------:R-:W-:Y:S01]  /*4920*/  VOTEU.ALL UP3, P5 ;  /* 0x0000000000ff7886 */ /* 0x000fe20002860000 */
[----:B------:R-:W-:Y:S01]  /*4930*/  IMAD.SHL.U32 R145, R141, 0x2, RZ ;  /* 0x000000028d917824 */ /* 0x000fe200078e00ff */
[----:B------:R-:W-:Y:S01]  /*4940*/  ISETP.LT.AND P0, PT, R224, UR12, P0 ;  /* 0x0000000ce0007c0c */ /* 0x000fe20008701270 */
[----:B------:R-:W-:Y:S01]  /*4950*/  IMAD R29, R31, 0x2, R28 ;  /* 0x000000021f1d7824 */ /* 0x000fe200078e021c */
[----:B------:R-:W-:-:S04]  /*4960*/  @!UP2 UIADD3 UR4, UPT, UPT, -UR6, 0x100000, URZ ;  /* 0x001000000604a890 */ /* 0x000fc8000fffe1ff */
[----:B------:R-:W-:Y:S02]  /*4970*/  @!UP2 USHF.L.U32 UR5, UR4, 0xb, URZ ;  /* 0x0000000b0405a899 */ /* 0x000fe400080006ff */
[----:B------:R-:W-:Y:S01]  /*4980*/  @!UP2 USHF.L.U32 UR4, UR4, 0x1, URZ ;  /* 0x000000010404a899 */ /* 0x000fe200080006ff */
[----:B------:R-:W-:Y:S01]  /*4990*/  BAR.SYNC.DEFER_BLOCKING 0x0 ;  /* 0x0000000000007b1d */ /* 0x000fe20000010000 */
[----:B------:R-:W-:Y:S01]  /*49a0*/  IADD3 R35, P1, PT, R145, UR20, RZ ;  /* 0x0000001491237c10 */ /* 0x000fe2000ff3e0ff */
[----:B------:R-:W-:-:S03]  /*49b0*/  IMAD R146, R31, 0x2, R29 ;  /* 0x000000021f927824 */ /* 0x000fc600078e021d */
[----:B------:R-:W-:Y:S02]  /*49c0*/  LEA.HI.X.SX32 R153, R141, UR21, 0x1, P1 ;  /* 0x000000158d997c11 */ /* 0x000fe400088f0eff */
[----:B------:R-:W-:-:S04]  /*49d0*/  LEA R24, P1, R146, R35, 0x1 ;  /* 0x0000002392187211 */ /* 0x000fc800078208ff */
[----:B------:R-:W-:Y:S01]  /*49e0*/  LEA.HI.X.SX32 R25, R146, R153, 0x1, P1 ;  /* 0x0000009992197211 */ /* 0x000fe200008f0eff */
[----:B------:R-:W1:Y:S02]  /*49f0*/  FENCE.VIEW.ASYNC.S ;  /* 0x00000000000073c6 */ /* 0x000e640000000000 */
[----:B-1----:R1:W2:Y:S02]  /*4a00*/  @!UP3 SYNCS.EXCH.64 URZ, [UR13], UR4 ;  /* 0x000000040dffb5b2 */ /* 0x0022a40008000100 */
[----:B--2---:R-:W-:Y:S01]  /*4a10*/  BAR.SYNC.DEFER_BLOCKING 0x0 ;  /* 0x0000000000007b1d */ /* 0x004fe20000010000 */
[C---:B------:R-:W-:Y:S01]  /*4a20*/  IMAD R148, R31.reuse, 0x2, R146 ;  /* 0x000000021f947824 */ /* 0x040fe200078e0292 */
[C---:B------:R-:W-:Y:S02]  /*4a30*/  LOP3.LUT R142, R0.reuse, 0xa, RZ, 0xfc, !PT ;  /* 0x0000000a008e7812 */ /* 0x040fe400078efcff */
[C---:B------:R-:W-:Y:S02]  /*4a40*/  LOP3.LUT R143, R0.reuse, 0xc, RZ, 0xfc, !PT ;  /* 0x0000000c008f7812 */ /* 0x040fe400078efcff */
[----:B------:R-:W-:Y:S01]  /*4a50*/  PLOP3.LUT P1, PT, PT, PT, UP1, 0x80, 0x8 ;  /* 0x000000000008781c */ /* 0x000fe20003f2f018 */
[----:B------:R-:W-:Y:S01]  /*4a60*/  IMAD R150, R31, 0x2, R148 ;  /* 0x000000021f967824 */ /* 0x000fe200078e0294 */
[----:B------:R-:W-:-:S02]  /*4a70*/  LOP3.LUT R144, R0, 0xe, RZ, 0xfc, !PT ;  /* 0x0000000e00907812 */ /* 0x000fc400078efcff */
[----:B------:R-:W-:Y:S02]  /*4a80*/  PLOP3.LUT P2, PT, PT, PT, UP1, 0x80, 0x8 ;  /* 0x000000000008781c */ /* 0x000fe40003f4f018 */
[----:B------:R-:W-:Y:S02]  /*4a90*/  ISETP.LT.AND P1, PT, R143, UR12, P1 ;  /* 0x0000000c8f007c0c */ /* 0x000fe40008f21270 */
[----:B0-----:R-:W-:Y:S01]  /*4aa0*/  LEA R22, P3, R23, R35, 0x1 ;  /* 0x0000002317167211 */ /* 0x001fe200078608ff */
[----:B------:R-:W-:Y:S01]  /*4ab0*/  IMAD R152, R31, 0x2, R150 ;  /* 0x000000021f987824 */ /* 0x000fe200078e0296 */
[----:B------:R0:W2:Y:S01]  /*4ac0*/  @P0 LDG.E.U16 R140, desc[UR24][R24.64] ;  /* 0x00000018188c0981 */ /* 0x0000a2000c1e1500 */
[----:B------:R-:W-:Y:S02]  /*4ad0*/  PLOP3.LUT P0, PT, PT, PT, UP1, 0x80, 0x8 ;  /* 0x000000000008781c */ /* 0x000fe40003f0f018 */
[----:B------:R-:W-:Y:S02]  /*4ae0*/  ISETP.LT.AND P2, PT, R144, UR12, P2 ;  /* 0x0000000c90007c0c */ /* 0x000fe40009741270 */
[----:B------:R-:W-:-:S02]  /*4af0*/  ISETP.LT.AND P0, PT, R142, UR12, P0 ;  /* 0x0000000c8e007c0c */ /* 0x000fc40008701270 */
[----:B------:R-:W-:Y:S02]  /*4b00*/  LEA.HI.X.SX32 R23, R23, R153, 0x1, P3 ;  /* 0x0000009917177211 */ /* 0x000fe400018f0eff */
[-C--:B------:R-:W-:Y:S02]  /*4b10*/  LEA R32, P6, R150, R35.reuse, 0x1 ;  /* 0x0000002396207211 */ /* 0x080fe400078c08ff */
[CC--:B0-----:R-:W-:Y:S02]  /*4b20*/  LEA R24, P4, R27.reuse, R35.reuse, 0x1 ;  /* 0x000000231b187211 */ /* 0x0c1fe400078808ff */
[----:B------:R-:W-:Y:S02]  /*4b30*/  LEA R26, P3, R28, R35, 0x1 ;  /* 0x000000231c1a7211 */ /* 0x000fe400078608ff */
[----:B------:R-:W-:Y:S02]  /*4b40*/  LEA.HI.X.SX32 R25, R27, R153, 0x1, P4 ;  /* 0x000000991b197211 */ /* 0x000fe400020f0eff */
[----:B------:R-:W-:-:S02]  /*4b50*/  LEA R30, P4, R148, R35, 0x1 ;  /* 0x00000023941e7211 */ /* 0x000fc400078808ff */
[----:B------:R-:W-:Y:S02]  /*4b60*/  PRMT R147, RZ, 0x7610, R147 ;  /* 0x00007610ff937816 */ /* 0x000fe40000000093 */
[----:B------:R-:W-:Y:S02]  /*4b70*/  LEA.HI.X.SX32 R31, R148, R153, 0x1, P4 ;  /* 0x00000099941f7211 */ /* 0x000fe400020f0eff */
[----:B------:R-:W-:Y:S02]  /*4b80*/  LEA R34, P4, R152, R35, 0x1 ;  /* 0x0000002398227211 */ /* 0x000fe400078808ff */
[----:B------:R-:W-:Y:S01]  /*4b90*/  PRMT R149, RZ, 0x7610, R149 ;  /* 0x00007610ff957816 */ /* 0x000fe20000000095 */
[----:B------:R-:W3:Y:S01]  /*4ba0*/  @P0 LDG.E.U16 R147, desc[UR24][R30.64] ;  /* 0x000000181e930981 */ /* 0x000ee2000c1e1500 */
[-C--:B------:R-:W-:Y:S02]  /*4bb0*/  LEA.HI.X.SX32 R33, R150, R153.reuse, 0x1, P6 ;  /* 0x0000009996217211 */ /* 0x080fe400030f0eff */
[----:B------:R-:W-:-:S02]  /*4bc0*/  LEA.HI.X.SX32 R27, R28, R153, 0x1, P3 ;  /* 0x000000991c1b7211 */ /* 0x000fc400018f0eff */
[C---:B------:R-:W-:Y:S01]  /*4bd0*/  LEA R28, P3, R29.reuse, R35, 0x1 ;  /* 0x000000231d1c7211 */ /* 0x040fe200078608ff */
[----:B------:R-:W4:Y:S01]  /*4be0*/  @P1 LDG.E.U16 R149, desc[UR24][R32.64] ;  /* 0x0000001820951981 */ /* 0x000f22000c1e1500 */
[----:B------:R-:W-:Y:S02]  /*4bf0*/  PRMT R151, RZ, 0x7610, R151 ;  /* 0x00007610ff977816 */ /* 0x000fe40000000097 */
[-C--:B------:R-:W-:Y:S02]  /*4c00*/  LEA.HI.X.SX32 R35, R152, R153.reuse, 0x1, P4 ;  /* 0x0000009998237211 */ /* 0x080fe400020f0eff */
[----:B------:R-:W-:Y:S02]  /*4c10*/  PLOP3.LUT P0, PT, PT, PT, UP1, 0x80, 0x8 ;  /* 0x000000000008781c */ /* 0x000fe40003f0f018 */
[----:B------:R-:W-:Y:S01]  /*4c20*/  LEA.HI.X.SX32 R29, R29, R153, 0x1, P3 ;  /* 0x000000991d1d7211 */ /* 0x000fe200018f0eff */
[----:B------:R0:W5:Y:S01]  /*4c30*/  @P2 LDG.E.U16 R151, desc[UR24][R34.64] ;  /* 0x0000001822972981 */ /* 0x000162000c1e1500 */
[----:B------:R-:W-:-:S02]  /*4c40*/  LOP3.LUT R225, R0, 0x2, RZ, 0xfc, !PT ;  /* 0x0000000200e17812 */ /* 0x000fc400078efcff */
[----:B------:R-:W-:Y:S02]  /*4c50*/  PLOP3.LUT P1, PT, PT, PT, UP1, 0x80, 0x8 ;  /* 0x000000000008781c */ /* 0x000fe40003f2f018 */
[C---:B------:R-:W-:Y:S02]  /*4c60*/  LOP3.LUT R226, R0.reuse, 0x4, RZ, 0xfc, !PT ;  /* 0x0000000400e27812 */ /* 0x040fe400078efcff */
[----:B------:R-:W-:Y:S02]  /*4c70*/  PLOP3.LUT P3, PT, PT, PT, UP1, 0x80, 0x8 ;  /* 0x000000000008781c */ /* 0x000fe40003f6f018 */
[----:B------:R-:W-:Y:S02]  /*4c80*/  LOP3.LUT R227, R0, 0x6, RZ, 0xfc, !PT ;  /* 0x0000000600e37812 */ /* 0x000fe400078efcff */
[----:B------:R-:W-:Y:S02]  /*4c90*/  PLOP3.LUT P4, PT, PT, PT, UP1, 0x80, 0x8 ;  /* 0x000000000008781c */ /* 0x000fe40003f8f018 */
[----:B------:R-:W-:-:S02]  /*4ca0*/  PLOP3.LUT P2, PT, PT, PT, UP1, 0x80, 0x8 ;  /* 0x000000000008781c */ /* 0x000fc40003f4f018 */
[----:B------:R-:W-:Y:S02]  /*4cb0*/  ISETP.LT.AND P0, PT, R0, UR12, P0 ;  /* 0x0000000c00007c0c */ /* 0x000fe40008701270 */
[----:B------:R-:W-:Y:S02]  /*4cc0*/  ISETP.LT.AND P1, PT, R225, UR12, P1 ;  /* 0x0000000ce1007c0c */ /* 0x000fe40008f21270 */
[----:B------:R-:W-:Y:S02]  /*4cd0*/  ISETP.LT.AND P3, PT, R226, UR12, P3 ;  /* 0x0000000ce2007c0c */ /* 0x000fe40009f61270 */
[----:B------:R-:W-:Y:S02]  /*4ce0*/  ISETP.LT.AND P4, PT, R227, UR12, P4 ;  /* 0x0000000ce3007c0c */ /* 0x000fe4000a781270 */
[----:B------:R-:W-:Y:S02]  /*4cf0*/  ISETP.LT.AND P2, PT, R223, UR12, P2 ;  /* 0x0000000cdf007c0c */ /* 0x000fe40009741270 */
[----:B------:R-:W-:-:S02]  /*4d00*/  PRMT R153, RZ, 0x7610, R153 ;  /* 0x00007610ff997816 */ /* 0x000fc40000000099 */
[----:B------:R-:W-:Y:S02]  /*4d10*/  PRMT R154, RZ, 0x7610, R154 ;  /* 0x00007610ff9a7816 */ /* 0x000fe4000000009a */
[----:B------:R-:W-:Y:S01]  /*4d20*/  PRMT R155, RZ, 0x7610, R155 ;  /* 0x00007610ff9b7816 */ /* 0x000fe2000000009b */
[----:B0-----:R-:W-:Y:S01]  /*4d30*/  IMAD.MOV.U32 R34, RZ, RZ, R37 ;  /* 0x000000ffff227224 */ /* 0x001fe200078e0025 */
[----:B------:R-:W-:Y:S01]  /*4d40*/  PRMT R156, RZ, 0x7610, R156 ;  /* 0x00007610ff9c7816 */ /* 0x000fe2000000009c */
[----:B------:R-:W-:Y:S01]  /*4d50*/  IMAD.MOV.U32 R30, RZ, RZ, R231 ;  /* 0x000000ffff1e7224 */ /* 0x000fe200078e00e7 */
        /* <DEDUP_REMOVED lines=11> */
[----:B------:R-:W2:Y:S01]  /*4e10*/  @P0 LDG.E.U16 R153, desc[UR24][R22.64] ;  /* 0x0000001816990981 */ /* 0x000ea2000c1e1500 */
[----:B------:R-:W-:-:S02]  /*4e20*/  PRMT R163, RZ, 0x7610, R163 ;  /* 0x00007610ffa37816 */ /* 0x000fc400000000a3 */
[----:B------:R-:W-:Y:S01]  /*4e30*/  PRMT R164, RZ, 0x7610, R164 ;  /* 0x00007610ffa47816 */ /* 0x000fe200000000a4 */
[----:B------:R-:W2:Y:S01]  /*4e40*/  @P1 LDG.E.U16 R154, desc[UR24][R24.64] ;  /* 0x00000018189a1981 */ /* 0x000ea2000c1e1500 */
[----:B------:R-:W-:Y:S02]  /*4e50*/  PRMT R165, RZ, 0x7610, R165 ;  /* 0x00007610ffa57816 */ /* 0x000fe400000000a5 */
[----:B------:R-:W-:Y:S01]  /*4e60*/  PRMT R166, RZ, 0x7610, R166 ;  /* 0x00007610ffa67816 */ /* 0x000fe200000000a6 */
[----:B------:R-:W3:Y:S01]  /*4e70*/  @P3 LDG.E.U16 R155, desc[UR24][R26.64] ;  /* 0x000000181a9b3981 */ /* 0x000ee2000c1e1500 */
[----:B------:R-:W-:Y:S02]  /*4e80*/  PRMT R167, RZ, 0x7610, R167 ;  /* 0x00007610ffa77816 */ /* 0x000fe400000000a7 */
[----:B------:R-:W-:Y:S01]  /*4e90*/  PRMT R168, RZ, 0x7610, R168 ;  /* 0x00007610ffa87816 */ /* 0x000fe200000000a8 */
[----:B------:R-:W3:Y:S01]  /*4ea0*/  @P4 LDG.E.U16 R156, desc[UR24][R28.64] ;  /* 0x000000181c9c4981 */ /* 0x000ee2000c1e1500 */
[----:B------:R-:W-:-:S02]  /*4eb0*/  PRMT R169, RZ, 0x7610, R169 ;  /* 0x00007610ffa97816 */ /* 0x000fc400000000a9 */
[----:B------:R-:W-:Y:S01]  /*4ec0*/  PRMT R170, RZ, 0x7610, R170 ;  /* 0x00007610ffaa7816 */ /* 0x000fe200000000aa */
[----:B------:R-:W4:Y:S01]  /*4ed0*/  @P2 LDG.E.U16 R157, desc[UR24][R30.64] ;  /* 0x000000181e9d2981 */ /* 0x000f22000c1e1500 */
[----:B------:R-:W-:Y:S02]  /*4ee0*/  PRMT R171, RZ, 0x7610, R171 ;  /* 0x00007610ffab7816 */ /* 0x000fe400000000ab */
[----:B------:R-:W-:Y:S01]  /*4ef0*/  PRMT R172, RZ, 0x7610, R172 ;  /* 0x00007610ffac7816 */ /* 0x000fe200000000ac */
[----:B------:R-:W4:Y:S01]  /*4f00*/  @P2 LDG.E.U16 R158, desc[UR24][R32.64] ;  /* 0x00000018209e2981 */ /* 0x000f22000c1e1500 */
[----:B------:R-:W-:Y:S02]  /*4f10*/  PRMT R173, RZ, 0x7610, R173 ;  /* 0x00007610ffad7816 */ /* 0x000fe400000000ad */
[----:B------:R-:W-:Y:S01]  /*4f20*/  PRMT R174, RZ, 0x7610, R174 ;  /* 0x00007610ffae7816 */ /* 0x000fe200000000ae */
[----:B------:R-:W5:Y:S01]  /*4f30*/  @P2 LDG.E.U16 R159, desc[UR24][R34.64] ;  /* 0x00000018229f2981 */ /* 0x000f62000c1e1500 */
[----:B------:R-:W-:-:S02]  /*4f40*/  PRMT R175, RZ, 0x7610, R175 ;  /* 0x00007610ffaf7816 */ /* 0x000fc400000000af */
[----:B------:R-:W-:Y:S01]  /*4f50*/  PRMT R176, RZ, 0x7610, R176 ;  /* 0x00007610ffb07816 */ /* 0x000fe200000000b0 */
[----:B------:R-:W5:Y:S01]  /*4f60*/  @P2 LDG.E.U16 R160, desc[UR24][R36.64] ;  /* 0x0000001824a02981 */ /* 0x000f62000c1e1500 */
[----:B------:R-:W-:Y:S02]  /*4f70*/  PRMT R177, RZ, 0x7610, R177 ;  /* 0x00007610ffb17816 */ /* 0x000fe400000000b1 */
[----:B------:R-:W-:Y:S01]  /*4f80*/  PRMT R178, RZ, 0x7610, R178 ;  /* 0x00007610ffb27816 */ /* 0x000fe200000000b2 */
[----:B------:R-:W5:Y:S01]  /*4f90*/  @P2 LDG.E.U16 R161, desc[UR24][R38.64] ;  /* 0x0000001826a12981 */ /* 0x000f62000c1e1500 */
        /* <DEDUP_REMOVED lines=62> */
[----:B------:R-:W5:Y:S04]  /*5380*/  @P2 LDG.E.U16 R182, desc[UR24][R82.64] ;  /* 0x0000001852b62981 */ /* 0x000f68000c1e1500 */
        /* <DEDUP_REMOVED lines=37> */
[----:B------:R-:W5:Y:S01]  /*55e0*/  @P2 LDG.E.U16 R222, desc[UR24][R2.64] ;  /* 0x0000001802de2981 */ /* 0x000f62000c1e1500 */
[----:B------:R-:W-:-:S02]  /*55f0*/  SHF.R.S32.HI R236, RZ, 0x1f, R141 ;  /* 0x0000001fffec7819 */ /* 0x000fc4000001148d */
[----:B------:R-:W-:Y:S02]  /*5600*/  SHF.R.S32.HI R228, RZ, 0x6, R214 ;  /* 0x00000006ffe47819 */ /* 0x000fe400000114d6 */
[----:B------:R-:W-:Y:S01]  /*5610*/  SHF.L.U64.HI R236, R141, 0x1, R236 ;  /* 0x000000018dec7819 */ /* 0x000fe200000102ec */
[----:B------:R-:W-:Y:S01]  /*5620*/  IMAD.SHL.U32 R141, R68, 0x2, RZ ;  /* 0x00000002448d7824 */ /* 0x000fe200078e00ff */
[----:B------:R-:W-:Y:S02]  /*5630*/  SGXT R68, R228, 0x1 ;  /* 0x00000001e444781a */ /* 0x000fe40000000200 */
[----:B------:R-:W-:Y:S02]  /*5640*/  SHF.R.S32.HI R229, RZ, 0x1f, R146 ;  /* 0x0000001fffe57819 */ /* 0x000fe40000011492 */
[----:B------:R-:W-:Y:S01]  /*5650*/  LEA R234, P0, R146, R145, 0x1 ;  /* 0x0000009192ea7211 */ /* 0x000fe200078008ff */
[----:B-1----:R-:W-:-:S04]  /*5660*/  @!UP2 UIADD3 UR4, UPT, UPT, -UR6, 0x100000, URZ ;  /* 0x001000000604a890 */ /* 0x002fc8000fffe1ff */
[----:B------:R-:W-:Y:S02]  /*5670*/  @!UP2 USHF.L.U32 UR5, UR4, 0xb, URZ ;  /* 0x0000000b0405a899 */ /* 0x000fe400080006ff */
[----:B------:R-:W-:Y:S01]  /*5680*/  @!UP2 USHF.L.U32 UR4, UR4, 0x1, URZ ;  /* 0x000000010404a899 */ /* 0x000fe200080006ff */
[----:B------:R-:W-:Y:S02]  /*5690*/  LOP3.LUT R68, R141, 0x90, R68, 0x78, !PT ;  /* 0x000000908d447812 */ /* 0x000fe400078e7844 */
[----:B------:R-:W-:Y:S02]  /*56a0*/  LEA.HI.X R235, R146, R236, R229, 0x1, P0 ;  /* 0x000000ec92eb7211 */ /* 0x000fe400000f0ce5 */
[----:B------:R-:W-:Y:S02]  /*56b0*/  SHF.R.S32.HI R141, RZ, 0x1f, R148 ;  /* 0x0000001fff8d7819 */ /* 0x000fe40000011494 */
[-C--:B------:R-:W-:Y:S01]  /*56c0*/  LEA R232, P0, R148, R145.reuse, 0x1 ;  /* 0x0000009194e87211 */ /* 0x080fe200078008ff */
[----:B------:R-:W-:Y:S01]  /*56d0*/  VOTEU.ALL UP1, P5 ;  /* 0x0000000000ff7886 */ /* 0x000fe20002820000 */
[----:B------:R-:W-:-:S02]  /*56e0*/  LEA R230, P1, R150, R145, 0x1 ;  /* 0x0000009196e67211 */ /* 0x000fc400078208ff */
[----:B------:R-:W-:Y:S02]  /*56f0*/  LEA.HI.X R233, R148, R236, R141, 0x1, P0 ;  /* 0x000000ec94e97211 */ /* 0x000fe400000f0c8d */
[----:B------:R-:W-:Y:S01]  /*5700*/  LOP3.LUT R141, R68, 0x20, RZ, 0x3c, !PT ;  /* 0x00000020448d7812 */ /* 0x000fe200078e3cff */
[----:B------:R0:W1:Y:S01]  /*5710*/  @!UP1 SYNCS.EXCH.64 URZ, [UR11+0x9008], UR4 ;  /* 0x009008040bff95b2 */ /* 0x0000620008000100 */
[----:B------:R-:W-:Y:S02]  /*5720*/  LEA R228, P2, R152, R145, 0x1 ;  /* 0x0000009198e47211 */ /* 0x000fe400078408ff */
[C---:B------:R-:W-:Y:S02]  /*5730*/  LOP3.LUT R146, R68.reuse, 0x40, RZ, 0x3c, !PT ;  /* 0x0000004044927812 */ /* 0x040fe400078e3cff */
[----:B------:R-:W-:Y:S01]  /*5740*/  LOP3.LUT R145, R68, 0x60, RZ, 0x3c, !PT ;  /* 0x0000006044917812 */ /* 0x000fe200078e3cff */
[----:B--2---:R-:W-:Y:S04]  /*5750*/  STS.U16 [R68+UR11+0x8000], R153 ;  /* 0x0080009944007988 */ /* 0x004fe8000800040b */
[----:B------:R-:W-:Y:S04]  /*5760*/  STS.U16 [R68+UR11+0x8400], R140 ;  /* 0x0084008c44007988 */ /* 0x000fe8000800040b */
[----:B---3--:R-:W-:Y:S04]  /*5770*/  STS.U16 [R141+UR11+0x8500], R147 ;  /* 0x008500938d007988 */ /* 0x008fe8000800040b */
[----:B------:R2:W-:Y:S04]  /*5780*/  STS.U16 [R141+UR11+0x8100], R154 ;  /* 0x0081009a8d007988 */ /* 0x0005e8000800040b */
[----:B----4-:R3:W-:Y:S04]  /*5790*/  STS.U16 [R146+UR11+0x8600], R149 ;  /* 0x0086009592007988 */ /* 0x0107e8000800040b */
[----:B------:R-:W-:Y:S04]  /*57a0*/  STS.U16 [R146+UR11+0x8200], R155 ;  /* 0x0082009b92007988 */ /* 0x000fe8000800040b */
[----:B-----5:R4:W-:Y:S04]  /*57b0*/  STS.U16 [R145+UR11+0x8700], R151 ;  /* 0x0087009791007988 */ /* 0x0209e8000800040b */
[----:B------:R0:W-:Y:S04]  /*57c0*/  STS.U16 [R145+UR11+0x8300], R156 ;  /* 0x0083009c91007988 */ /* 0x0001e8000800040b */
[----:B------:R0:W-:Y:S04]  /*57d0*/  STS.U16 [R68+UR11], R157 ;  /* 0x0000009d44007988 */ /* 0x0001e8000800040b */
[----:B------:R0:W-:Y:S04]  /*57e0*/  STS.U16 [R68+UR11+0x100], R158 ;  /* 0x0001009e44007988 */ /* 0x0001e8000800040b */
        /* <DEDUP_REMOVED lines=61> */
[----:B------:R2:W-:Y:S01]  /*5bc0*/  STS.U16 [R68+UR11+0x3f00], R222 ;  /* 0x003f00de44007988 */ /* 0x0005e2000800040b */
[----:B-1----:R1:W-:Y:S06]  /*5bd0*/  MEMBAR.ALL.CTA ;  /* 0x0000000000007992 */ /* 0x0023ec0000008000 */
[----:B-1----:R-:W1:Y:S01]  /*5be0*/  FENCE.VIEW.ASYNC.S ;  /* 0x00000000000073c6 */ /* 0x002e620000000000 */
[----:B0-----:R-:W-:-:S04]  /*5bf0*/  USHF.R.S32.HI UR4, URZ, 0x1f, UR28 ;  /* 0x0000001fff047899 */ /* 0x001fc8000801141c */
[----:B------:R-:W-:-:S04]  /*5c00*/  ULEA.HI UR4, UR4, UR28, URZ, 0x4 ;  /* 0x0000001c04047291 */ /* 0x000fc8000f8f20ff */
[----:B------:R-:W-:-:S04]  /*5c10*/  USHF.R.S32.HI UR4, URZ, 0x4, UR4 ;  /* 0x00000004ff047899 */ /* 0x000fc80008011404 */
[----:B------:R-:W-:-:S04]  /*5c20*/  UISETP.LT.AND UP1, UPT, UR4, 0x1, UPT ;  /* 0x000000010400788c */ /* 0x000fc8000bf21270 */
[----:B------:R-:W-:Y:S02]  /*5c30*/  USEL UR4, UR4, 0x1, !UP1 ;  /* 0x0000000104047887 */ /* 0x000fe4000c800000 */
[----:B------:R-:W-:Y:S01]  /*5c40*/  UISETP.NE.U32.AND UP1, UPT, UR8, URZ, UPT ;  /* 0x000000ff0800728c */ /* 0x000fe2000bf25070 */
[----:B------:R-:W-:-:S03]  /*5c50*/  SHF.R.S32.HI R229, RZ, 0x1f, R150 ;  /* 0x0000001fffe57819 */ /* 0x000fc60000011496 */
[----:B------:R-:W-:Y:S01]  /*5c60*/  UISETP.LT.OR UP2, UPT, UR28, 0x10, UP1 ;  /* 0x000000101c00788c */ /* 0x000fe20008f41670 */
[----:B------:R-:W-:Y:S02]  /*5c70*/  SHF.R.S32.HI R231, RZ, 0x1f, R152 ;  /* 0x0000001fffe77819 */ /* 0x000fe40000011498 */
[-C--:B------:R-:W-:Y:S02]  /*5c80*/  LEA.HI.X R229, R150, R236.reuse, R229, 0x1, P1 ;  /* 0x000000ec96e57211 */ /* 0x080fe400008f0ce5 */
[----:B------:R-:W-:Y:S02]  /*5c90*/  LEA.HI.X R231, R152, R236, R231, 0x1, P2 ;  /* 0x000000ec98e77211 */ /* 0x000fe400010f0ce7 */
[----:B------:R-:W-:Y:S02]  /*5ca0*/  IADD3 R148, P0, PT, R234, UR20, RZ ;  /* 0x00000014ea947c10 */ /* 0x000fe4000ff1e0ff */
[----:B------:R-:W-:Y:S02]  /*5cb0*/  IADD3 R150, P1, PT, R232, UR20, RZ ;  /* 0x00000014e8967c10 */ /* 0x000fe4000ff3e0ff */
[----:B------:R-:W-:-:S02]  /*5cc0*/  IADD3 R152, P2, PT, R230, UR20, RZ ;  /* 0x00000014e6987c10 */ /* 0x000fc4000ff5e0ff */
[----:B--2---:R-:W-:Y:S01]  /*5cd0*/  IADD3 R154, P3, PT, R228, UR20, RZ ;  /* 0x00000014e49a7c10 */ /* 0x004fe2000ff7e0ff */
[----:B------:R-:W-:Y:S01]  /*5ce0*/  UIADD3 UR17, UPT, UPT, UR4, -0x1, URZ ;  /* 0xffffffff04117890 */ /* 0x000fe2000fffe0ff */
[----:B---3--:R-:W-:Y:S02]  /*5cf0*/  IADD3.X R149, PT, PT, R235, UR21, RZ, P0, !PT ;  /* 0x00000015eb957c10 */ /* 0x008fe400087fe4ff */
[----:B----4-:R-:W-:Y:S02]  /*5d00*/  IADD3.X R151, PT, PT, R233, UR21, RZ, P1, !PT ;  /* 0x00000015e9977c10 */ /* 0x010fe40008ffe4ff */
[----:B------:R-:W-:Y:S02]  /*5d10*/  IADD3.X R153, PT, PT, R229, UR21, RZ, P2, !PT ;  /* 0x00000015e5997c10 */ /* 0x000fe400097fe4ff */
[----:B------:R-:W-:Y:S01]  /*5d20*/  IADD3.X R155, PT, PT, R231, UR21, RZ, P3, !PT ;  /* 0x00000015e79b7c10 */ /* 0x000fe20009ffe4ff */
[----:B------:R-:W-:Y:S02]  /*5d30*/  USHF.L.U32 UR27, UR15, 0x4, URZ ;  /* 0x000000040f1b7899 */ /* 0x000fe400080006ff */
[----:B------:R-:W-:-:S02]  /*5d40*/  USHF.L.U32 UR26, UR14, 0x4, URZ ;  /* 0x000000040e1a7899 */ /* 0x000fc400080006ff */
[----:B------:R-:W-:Y:S01]  /*5d50*/  UISETP.NE.U32.AND UP3, UPT, UR17, URZ, UPT ;  /* 0x000000ff1100728c */ /* 0x000fe2000bf65070 */
[----:B------:R-:W-:Y:S01]  /*5d60*/  UMOV UR6, URZ ;  /* 0x000000ff00067c82 */ /* 0x000fe20008000000 */
[----:B-1----:R-:W-:Y:S06]  /*5d70*/  BAR.SYNC.DEFER_BLOCKING 0x0 ;  /* 0x0000000000007b1d */ /* 0x002fec0000010000 */
[----:B------:R-:W-:Y:S05]  /*5d80*/  BRA.U UP2, `(.L_x_6) ;  /* 0x00000001025c7547 */ /* 0x000fea000b800000 */
[----:B------:R-:W-:Y:S02]  /*5d90*/  UIADD3 UR4, UPT, UPT, UR11, 0x8000, URZ ;  /* 0x000080000b047890 */ /* 0x000fe4000fffe0ff */
[----:B------:R-:W-:Y:S02]  /*5da0*/  USHF.R.U32.HI UR8, URZ, 0x4, UR11 ;  /* 0x00000004ff087899 */ /* 0x000fe4000801160b */
[----:B------:R-:W-:Y:S02]  /*5db0*/  USHF.R.U32.HI UR4, URZ, 0x4, UR4 ;  /* 0x00000004ff047899 */ /* 0x000fe40008011604 */
[----:B------:R-:W-:Y:S01]  /*5dc0*/  USGXT.U32 UR8, UR8, 0xe ;  /* 0x0000000e0808789a */ /* 0x000fe20008000000 */
[----:B------:R-:W-:Y:S01]  /*5dd0*/  UMOV UR18, 0xfffffe00 ;  /* 0xfffffe0000127882 */ /* 0x000fe20000000000 */
[----:B------:R-:W-:Y:S01]  /*5de0*/  UMOV UR19, 0x3fffbfef ;  /* 0x3fffbfef00137882 */ /* 0x000fe20000000000 */
[----:B------:R-:W-:Y:S01]  /*5df0*/  UMOV UR9, URZ ;  /* 0x000000ff00097c82 */ /* 0x000fe20008000000 */
[----:B------:R-:W-:-:S02]  /*5e00*/  USGXT.U32 UR14, UR4, 0xe ;  /* 0x0000000e040e789a */ /* 0x000fc40008000000 */
[----:B------:R-:W-:Y:S02]  /*5e10*/  UIADD3 UR20, UPT, UPT, UR10, 0x100000, URZ ;  /* 0x001000000a147890 */ /* 0x000fe4000fffe0ff */
[----:B------:R-:W-:Y:S01]  /*5e20*/  UIADD3.64 UR18, UPT, UPT, UR8, -UR18, URZ ;  /* 0x8000001208127297 */ /* 0x000fe2000fffe0ff */
[----:B------:R-:W-:Y:S01]  /*5e30*/  UMOV UR22, 0x0 ;  /* 0x0000000000167882 */ /* 0x000fe20000000000 */
[----:B------:R-:W-:Y:S01]  /*5e40*/  UMOV UR23, 0x4408010 ;  /* 0x0440801000177882 */ /* 0x000fe20000000000 */
[----:B------:R-:W-:Y:S01]  /*5e50*/  UMOV UR4, UR7 ;  /* 0x0000000700047c82 */ /* 0x000fe20008000000 */
[----:B------:R-:W-:Y:S01]  /*5e60*/  UMOV UR5, URZ ;  /* 0x000000ff00057c82 */ /* 0x000fe20008000000 */
[----:B------:R-:W-:Y:S01]  /*5e70*/  UMOV UR9, 0xc0004010 ;  /* 0xc000401000097882 */ /* 0x000fe20000000000 */
[----:B------:R-:W-:Y:S01]  /*5e80*/  UMOV UR15, 0x40004040 ;  /* 0x40004040000f7882 */ /* 0x000fe20000000000 */
[----:B------:R-:W-:Y:S01]  /*5e90*/  UMOV UR30, 0x0 ;  /* 0x00000000001e7882 */ /* 0x000fe20000000000 */
[----:B------:R-:W-:Y:S01]  /*5ea0*/  UMOV UR31, 0x4408010 ;  /* 0x04408010001f7882 */ /* 0x000fe20000000000 */
[----:B------:R-:W-:Y:S01]  /*5eb0*/  UMOV UR4, UR4 ;  /* 0x0000000400047c82 */ /* 0x000fe20008000000 */
[----:B------:R0:W-:Y:S01]  /*5ec0*/  UTCHMMA gdesc[UR14], gdesc[UR8], tmem[UR10], tmem[UR22], idesc[UR23], !UPT ;  /* 0x00ff16080e0075ea */ /* 0x0001e2000f80000a */
[----:B------:R0:W-:Y:S01]  /*5ed0*/  UTCHMMA gdesc[UR14], gdesc[UR18], tmem[UR20], tmem[UR30], idesc[UR31], !UPT ;  /* 0x00ff1e120e0075ea */ /* 0x0001e2000f800014 */
[----:B------:R0:W-:Y:S01]  /*5ee0*/  UTCBAR [UR4], URZ ;  /* 0x000000ff040073e9 */ /* 0x0001e200080000ff */
[----:B------:R-:W-:Y:S01]  /*5ef0*/  NOP ;  /* 0x0000000000007918 */ /* 0x000fe20000000000 */
.L_x_6:
[----:B------:R-:W-:Y:S05]  /*5f00*/  BRA.U !UP3, `(.L_x_7) ;  /* 0x000000150b747547 */ /* 0x000fea000b800000 */
[----:B0-----:R-:W-:Y:S01]  /*5f10*/  UIADD3 UR4, UPT, UPT, UR11, 0x4000, URZ ;  /* 0x000040000b047890 */ /* 0x001fe2000fffe0ff */
[----:B------:R-:W-:Y:S01]  /*5f20*/  UMOV UR18, 0xfffffe00 ;  /* 0xfffffe0000127882 */ /* 0x000fe20000000000 */
[----:B------:R-:W-:Y:S02]  /*5f30*/  UMOV UR19, 0x3fffbfef ;  /* 0x3fffbfef00137882 */ /* 0x000fe40000000000 */
[----:B------:R-:W-:Y:S02]  /*5f40*/  USHF.R.U32.HI UR8, URZ, 0x4, UR4 ;  /* 0x00000004ff087899 */ /* 0x000fe40008011604 */
[----:B------:R-:W-:Y:S02]  /*5f50*/  UIADD3 UR4, UPT, UPT, UR11, 0x8800, URZ ;  /* 0x000088000b047890 */ /* 0x000fe4000fffe0ff */
[----:B------:R-:W-:Y:S02]  /*5f60*/  USGXT.U32 UR8, UR8, 0xe ;  /* 0x0000000e0808789a */ /* 0x000fe40008000000 */
[----:B------:R-:W-:Y:S01]  /*5f70*/  USHF.R.U32.HI UR4, URZ, 0x4, UR4 ;  /* 0x00000004ff047899 */ /* 0x000fe20008011604 */
[----:B------:R-:W-:Y:S01]  /*5f80*/  UMOV UR9, URZ ;  /* 0x000000ff00097c82 */ /* 0x000fe20008000000 */
[----:B------:R-:W-:-:S02]  /*5f90*/  UIADD3 UR12, UPT, UPT, UR12, -0x10, URZ ;  /* 0xfffffff00c0c7890 */ /* 0x000fc4000fffe0ff */
[----:B------:R-:W-:Y:S02]  /*5fa0*/  USGXT.U32 UR14, UR4, 0xe ;  /* 0x0000000e040e789a */ /* 0x000fe40008000000 */
[----:B------:R-:W-:Y:S01]  /*5fb0*/  UIADD3.64 UR18, UPT, UPT, UR8, -UR18, URZ ;  /* 0x8000001208127297 */ /* 0x000fe2000fffe0ff */
[----:B------:R-:W-:Y:S01]  /*5fc0*/  UMOV UR5, 0x1 ;  /* 0x0000000100057882 */ /* 0x000fe20000000000 */
[----:B------:R-:W-:Y:S01]  /*5fd0*/  UMOV UR4, URZ ;  /* 0x000000ff00047c82 */ /* 0x000fe20008000000 */
[----:B------:R-:W-:-:S09]  /*5fe0*/  UMOV UR15, 0x40004040 ;  /* 0x40004040000f7882 */ /* 0x000fd20000000000 */
.L_x_10:
[----:B------:R-:W-:Y:S01]  /*5ff0*/  USHF.L.U32 UR6, UR6, 0x1f, URZ ;  /* 0x0000001f06067899 */ /* 0x000fe200080006ff */
[----:B------:R-:W-:Y:S01]  /*6000*/  IMAD.U32 R147, RZ, RZ, UR27 ;  /* 0x0000001bff937e24 */ /* 0x000fe2000f8e00ff */
[----:B------:R-:W-:Y:S01]  /*6010*/  ISETP.GE.AND P6, PT, R0, UR12, PT ;  /* 0x0000000c00007c0c */ /* 0x000fe2000bfc6270 */
[----:B------:R-:W-:Y:S01]  /*6020*/  IMAD.U32 R157, RZ, RZ, UR26 ;  /* 0x0000001aff9d7e24 */ /* 0x000fe2000f8e00ff */
[----:B------:R-:W-:Y:S01]  /*6030*/  ISETP.GE.AND P0, PT, R225, UR12, PT ;  /* 0x0000000ce1007c0c */ /* 0x000fe2000bf06270 */
[----:B------:R-:W-:Y:S01]  /*6040*/  IMAD.WIDE R2, R147, 0x2, R2 ;  /* 0x0000000293027825 */ /* 0x000fe200078e0202 */
[----:B------:R-:W-:-:S03]  /*6050*/  ISETP.GE.AND P1, PT, R226, UR12, PT ;  /* 0x0000000ce2007c0c */ /* 0x000fc6000bf26270 */
[----:B------:R-:W-:Y:S02]  /*6060*/  IMAD.U32 R140, RZ, RZ, UR6 ;  /* 0x00000006ff8c7e24 */ /* 0x000fe4000f8e00ff */
[C---:B------:R-:W-:Y:S02]  /*6070*/  IMAD.WIDE R6, R147.reuse, 0x2, R6 ;  /* 0x0000000293067825 */ /* 0x040fe400078e0206 */
[----:B------:R-:W0:Y:S02]  /*6080*/  SYNCS.PHASECHK.TRANS64.TRYWAIT P2, [UR13], R140 ;  /* 0x0000008cff0075a7 */ /* 0x000e24000804110d */
[----:B------:R-:W-:-:S04]  /*6090*/  IMAD.WIDE R8, R147, 0x2, R8 ;  /* 0x0000000293087825 */ /* 0x000fc800078e0208 */
        /* <DEDUP_REMOVED lines=68> */
[----:B------:R-:W-:Y:S01]  /*64e0*/  IMAD.WIDE R22, R157, 0x2, R22 ;  /* 0x000000029d167825 */ /* 0x000fe200078e0216 */
[----:B0-----:R-:W-:Y:S06]  /*64f0*/  @!P2 BRA `(.L_x_8) ;  /* 0x0000009800a0a947 */ /* 0x001fec0003800000 */
.L_x_16:
[----:B------:R-:W-:Y:S02]  /*6500*/  PRMT R147, RZ, 0x7610, R147 ;  /* 0x00007610ff937816 */ /* 0x000fe40000000093 */
[----:B------:R-:W-:Y:S02]  /*6510*/  PRMT R140, RZ, 0x7610, R140 ;  /* 0x00007610ff8c7816 */ /* 0x000fe4000000008c */
[----:B------:R-:W-:Y:S02]  /*6520*/  ISETP.GE.AND P2, PT, R227, UR12, PT ;  /* 0x0000000ce3007c0c */ /* 0x000fe4000bf46270 */
[----:B------:R-:W2:Y:S01]  /*6530*/  @!P6 LDG.E.U16 R147, desc[UR24][R22.64] ;  /* 0x000000181693e981 */ /* 0x000ea2000c1e1500 */
[----:B------:R-:W-:Y:S02]  /*6540*/  ISETP.GE.AND P3, PT, R224, UR12, PT ;  /* 0x0000000ce0007c0c */ /* 0x000fe4000bf66270 */
[----:B------:R-:W-:Y:S01]  /*6550*/  ISETP.GE.AND P4, PT, R142, UR12, PT ;  /* 0x0000000c8e007c0c */ /* 0x000fe2000bf86270 */
[----:B------:R-:W3:Y:S01]  /*6560*/  @!P0 LDG.E.U16 R140, desc[UR24][R24.64] ;  /* 0x00000018188c8981 */ /* 0x000ee2000c1e1500 */
[----:B------:R-:W-:-:S02]  /*6570*/  ISETP.GE.AND P6, PT, R143, UR12, PT ;  /* 0x0000000c8f007c0c */ /* 0x000fc4000bfc6270 */
[----:B------:R-:W-:Y:S02]  /*6580*/  ISETP.GE.AND P0, PT, R144, UR12, PT ;  /* 0x0000000c90007c0c */ /* 0x000fe4000bf06270 */
[----:B------:R-:W-:Y:S02]  /*6590*/  PRMT R157, RZ, 0x7610, R157 ;  /* 0x00007610ff9d7816 */ /* 0x000fe4000000009d */
[----:B------:R-:W-:Y:S02]  /*65a0*/  PRMT R156, RZ, 0x7610, R156 ;  /* 0x00007610ff9c7816 */ /* 0x000fe4000000009c */
[----:B------:R-:W-:Y:S02]  /*65b0*/  PRMT R159, RZ, 0x7610, R159 ;  /* 0x00007610ff9f7816 */ /* 0x000fe4000000009f */
[----:B------:R-:W-:Y:S01]  /*65c0*/  PRMT R158, RZ, 0x7610, R158 ;  /* 0x00007610ff9e7816 */ /* 0x000fe2000000009e */
[----:B------:R-:W4:Y:S01]  /*65d0*/  @!P1 LDG.E.U16 R157, desc[UR24][R26.64] ;  /* 0x000000181a9d9981 */ /* 0x000f22000c1e1500 */
[----:B------:R-:W-:-:S02]  /*65e0*/  PRMT R161, RZ, 0x7610, R161 ;  /* 0x00007610ffa17816 */ /* 0x000fc400000000a1 */
[----:B------:R-:W-:Y:S01]  /*65f0*/  PRMT R160, RZ, 0x7610, R160 ;  /* 0x00007610ffa07816 */ /* 0x000fe200000000a0 */
[----:B------:R-:W5:Y:S04]  /*6600*/  @!P3 LDG.E.U16 R159, desc[UR24][R148.64] ;  /* 0x00000018949fb981 */ /* 0x000f68000c1e1500 */
[----:B------:R-:W3:Y:S04]  /*6610*/  @!P4 LDG.E.U16 R158, desc[UR24][R150.64] ;  /* 0x00000018969ec981 */ /* 0x000ee8000c1e1500 */
[----:B------:R-:W4:Y:S04]  /*6620*/  @!P2 LDG.E.U16 R156, desc[UR24][R28.64] ;  /* 0x000000181c9ca981 */ /* 0x000f28000c1e1500 */
[----:B------:R-:W4:Y:S04]  /*6630*/  @!P6 LDG.E.U16 R161, desc[UR24][R152.64] ;  /* 0x0000001898a1e981 */ /* 0x000f28000c1e1500 */
[----:B------:R-:W4:Y:S01]  /*6640*/  @!P0 LDG.E.U16 R160, desc[UR24][R154.64] ;  /* 0x000000189aa08981 */ /* 0x000f22000c1e1500 */
[----:B------:R-:W-:Y:S01]  /*6650*/  BAR.SYNC.DEFER_BLOCKING 0x0 ;  /* 0x0000000000007b1d */ /* 0x000fe20000010000 */
[----:B------:R-:W-:-:S02]  /*6660*/  ISETP.GE.AND P1, PT, R223, UR12, PT ;  /* 0x0000000cdf007c0c */ /* 0x000fc4000bf26270 */
[----:B------:R-:W-:Y:S02]  /*6670*/  PRMT R163, RZ, 0x7610, R163 ;  /* 0x00007610ffa37816 */ /* 0x000fe400000000a3 */
[----:B------:R-:W-:Y:S02]  /*6680*/  PRMT R165, RZ, 0x7610, R165 ;  /* 0x00007610ffa57816 */ /* 0x000fe400000000a5 */
[----:B------:R-:W-:Y:S02]  /*6690*/  PRMT R167, RZ, 0x7610, R167 ;  /* 0x00007610ffa77816 */ /* 0x000fe400000000a7 */
[----:B------:R-:W-:Y:S02]  /*66a0*/  PRMT R169, RZ, 0x7610, R169 ;  /* 0x00007610ffa97816 */ /* 0x000fe400000000a9 */
[----:B------:R-:W-:Y:S02]  /*66b0*/  PRMT R171, RZ, 0x7610, R171 ;  /* 0x00007610ffab7816 */ /* 0x000fe400000000ab */
[----:B------:R-:W-:-:S02]  /*66c0*/  PRMT R173, RZ, 0x7610, R173 ;  /* 0x00007610ffad7816 */ /* 0x000fc400000000ad */
[----:B------:R-:W-:Y:S02]  /*66d0*/  PRMT R175, RZ, 0x7610, R175 ;  /* 0x00007610ffaf7816 */ /* 0x000fe400000000af */
[----:B------:R-:W-:Y:S02]  /*66e0*/  PRMT R177, RZ, 0x7610, R177 ;  /* 0x00007610ffb17816 */ /* 0x000fe400000000b1 */
[----:B------:R-:W-:Y:S02]  /*66f0*/  PRMT R179, RZ, 0x7610, R179 ;  /* 0x00007610ffb37816 */ /* 0x000fe400000000b3 */
[----:B------:R-:W-:Y:S02]  /*6700*/  PRMT R181, RZ, 0x7610, R181 ;  /* 0x00007610ffb57816 */ /* 0x000fe400000000b5 */
[----:B------:R-:W-:Y:S01]  /*6710*/  PRMT R183, RZ, 0x7610, R183 ;  /* 0x00007610ffb77816 */ /* 0x000fe200000000b7 */
[----:B------:R-:W4:Y:S01]  /*6720*/  @!P1 LDG.E.U16 R163, desc[UR24][R30.64] ;  /* 0x000000181ea39981 */ /* 0x000f22000c1e1500 */
[----:B------:R-:W-:-:S02]  /*6730*/  PRMT R185, RZ, 0x7610, R185 ;  /* 0x00007610ffb97816 */ /* 0x000fc400000000b9 */
[----:B------:R-:W-:Y:S01]  /*6740*/  PRMT R187, RZ, 0x7610, R187 ;  /* 0x00007610ffbb7816 */ /* 0x000fe200000000bb */
[----:B------:R-:W4:Y:S01]  /*6750*/  @!P1 LDG.E.U16 R165, desc[UR24][R32.64] ;  /* 0x0000001820a59981 */ /* 0x000f22000c1e1500 */
[----:B------:R-:W-:Y:S02]  /*6760*/  PRMT R189, RZ, 0x7610, R189 ;  /* 0x00007610ffbd7816 */ /* 0x000fe400000000bd */
[----:B------:R-:W-:Y:S01]  /*6770*/  PRMT R191, RZ, 0x7610, R191 ;  /* 0x00007610ffbf7816 */ /* 0x000fe200000000bf */
[----:B------:R-:W4:Y:S01]  /*6780*/  @!P1 LDG.E.U16 R167, desc[UR24][R34.64] ;  /* 0x0000001822a79981 */ /* 0x000f22000c1e1500 */
        /* <DEDUP_REMOVED lines=72> */
[----:B------:R-:W-:-:S03]  /*6c10*/  PRMT R206, RZ, 0x7610, R206 ;  /* 0x00007610ffce7816 */ /* 0x000fc600000000ce */
[----:B------:R-:W4:Y:S04]  /*6c20*/  @!P1 LDG.E.U16 R219, desc[UR24][R86.64] ;  /* 0x0000001856db9981 */ /* 0x000f28000c1e1500 */
        /* <DEDUP_REMOVED lines=36> */
[----:B--2---:R0:W-:Y:S04]  /*6e70*/  STS.U16 [R68+UR11+0x8800], R147 ;  /* 0x0088009344007988 */ /* 0x0041e8000800040b */
[----:B-----5:R0:W-:Y:S04]  /*6e80*/  STS.U16 [R68+UR11+0x8c00], R159 ;  /* 0x008c009f44007988 */ /* 0x0201e8000800040b */
[----:B---3--:R0:W-:Y:S04]  /*6e90*/  STS.U16 [R141+UR11+0x8900], R140 ;  /* 0x0089008c8d007988 */ /* 0x0081e8000800040b */
[----:B------:R0:W-:Y:S04]  /*6ea0*/  STS.U16 [R141+UR11+0x8d00], R158 ;  /* 0x008d009e8d007988 */ /* 0x0001e8000800040b */
[----:B----4-:R0:W-:Y:S04]  /*6eb0*/  STS.U16 [R146+UR11+0x8a00], R157 ;  /* 0x008a009d92007988 */ /* 0x0101e8000800040b */
        /* <DEDUP_REMOVED lines=67> */
[----:B------:R1:W-:Y:S06]  /*72f0*/  MEMBAR.ALL.CTA ;  /* 0x0000000000007992 */ /* 0x0003ec0000008000 */
[----:B-1----:R-:W1:Y:S01]  /*7300*/  FENCE.VIEW.ASYNC.S ;  /* 0x00000000000073c6 */ /* 0x002e620000000000 */
[----:B------:R-:W-:-:S04]  /*7310*/  ULEA UR13, UR5, UR11, 0x3 ;  /* 0x0000000b050d7291 */ /* 0x000fc8000f8e18ff */
[----:B------:R-:W-:Y:S01]  /*7320*/  UIADD3 UR13, UPT, UPT, UR13, 0x9000, URZ ;  /* 0x000090000d0d7890 */ /* 0x000fe2000fffe0ff */
[----:B-1----:R-:W-:Y:S06]  /*7330*/  BAR.SYNC.DEFER_BLOCKING 0x0 ;  /* 0x0000000000007b1d */ /* 0x002fec0000010000 */
[----:B0-----:R-:W-:Y:S05]  /*7340*/  BRA.U UP1, `(.L_x_9) ;  /* 0x0000000101387547 */ /* 0x001fea000b800000 */
[----:B------:R-:W-:Y:S01]  /*7350*/  UIADD3 UR29, UPT, UPT, UR10, 0x100000, URZ ;  /* 0x001000000a1d7890 */ /* 0x000fe2000fffe0ff */
[----:B------:R-:W-:Y:S01]  /*7360*/  UMOV UR20, UR8 ;  /* 0x0000000800147c82 */ /* 0x000fe20008000000 */
[----:B------:R-:W-:Y:S01]  /*7370*/  UMOV UR21, 0xc0004010 ;  /* 0xc000401000157882 */ /* 0x000fe20000000000 */
[----:B------:R-:W-:Y:S01]  /*7380*/  UMOV UR22, 0x0 ;  /* 0x0000000000167882 */ /* 0x000fe20000000000 */
[----:B------:R-:W-:Y:S01]  /*7390*/  UMOV UR23, 0x4408010 ;  /* 0x0440801000177882 */ /* 0x000fe20000000000 */
[----:B------:R-:W-:Y:S01]  /*73a0*/  UMOV UR6, UR13 ;  /* 0x0000000d00067c82 */ /* 0x000fe20008000000 */
[----:B------:R-:W-:Y:S01]  /*73b0*/  UMOV UR7, URZ ;  /* 0x000000ff00077c82 */ /* 0x000fe20008000000 */
[----:B------:R-:W-:Y:S01]  /*73c0*/  UMOV UR30, 0x0 ;  /* 0x00000000001e7882 */ /* 0x000fe20000000000 */
[----:B------:R-:W-:Y:S01]  /*73d0*/  UMOV UR31, 0x4408010 ;  /* 0x04408010001f7882 */ /* 0x000fe20000000000 */
[----:B------:R0:W-:Y:S01]  /*73e0*/  UTCHMMA gdesc[UR14], gdesc[UR20], tmem[UR10], tmem[UR22], idesc[UR23], UPT ;  /* 0x00ff16140e0075ea */ /* 0x0001e2000b80000a */
[----:B------:R-:W-:Y:S01]  /*73f0*/  UMOV UR6, UR6 ;  /* 0x0000000600067c82 */ /* 0x000fe20008000000 */
[----:B------:R0:W-:Y:S01]  /*7400*/  UTCHMMA gdesc[UR14], gdesc[UR18], tmem[UR29], tmem[UR30], idesc[UR31], UPT ;  /* 0x00ff1e120e0075ea */ /* 0x0001e2000b80001d */
[----:B------:R0:W-:Y:S01]  /*7410*/  UTCBAR [UR6], URZ ;  /* 0x000000ff060073e9 */ /* 0x0001e200080000ff */
[----:B------:R-:W-:-:S02]  /*7420*/  NOP ;  /* 0x0000000000007918 */ /* 0x000fc40000000000 */
.L_x_9:
[----:B------:R-:W-:Y:S02]  /*7430*/  UIADD3 UR5, UPT, UPT, UR5, 0x1, URZ ;  /* 0x0000000105057890 */ /* 0x000fe4000fffe0ff */
[----:B------:R-:W-:Y:S02]  /*7440*/  UIADD3 UR17, UPT, UPT, UR17, -0x1, URZ ;  /* 0xffffffff11117890 */ /* 0x000fe4000fffe0ff */
[----:B------:R-:W-:Y:S02]  /*7450*/  UISETP.GT.AND UP2, UPT, UR5, 0x1, UPT ;  /* 0x000000010500788c */ /* 0x000fe4000bf44270 */
[----:B------:R-:W-:Y:S02]  /*7460*/  UIADD3 UR12, UPT, UPT, UR12, -0x10, URZ ;  /* 0xfffffff00c0c7890 */ /* 0x000fe4000fffe0ff */
[----:B0-----:R-:W-:Y:S02]  /*7470*/  USEL UR6, URZ, 0x1, !UP2 ;  /* 0x00000001ff067887 */ /* 0x001fe4000d000000 */
[----:B------:R-:W-:-:S02]  /*7480*/  USEL UR5, UR5, URZ, !UP2 ;  /* 0x000000ff05057287 */ /* 0x000fc4000d000000 */
[----:B------:R-:W-:Y:S02]  /*7490*/  UISETP.NE.U32.AND UP2, UPT, UR17, URZ, UPT ;  /* 0x000000ff1100728c */ /* 0x000fe4000bf45070 */
[----:B------:R-:W-:-:S03]  /*74a0*/  ULOP3.LUT UR7, UR4, UR6, URZ, 0x3c, !UPT ;  /* 0x0000000604077292 */ /* 0x000fc6000f8e3cff */
[----:B------:R-:W-:-:S04]  /*74b0*/  UMOV UR6, UR4 ;  /* 0x0000000400067c82 */ /* 0x000fc80008000000 */
[----:B------:R-:W-:Y:S01]  /*74c0*/  UMOV UR4, UR7 ;  /* 0x0000000700047c82 */ /* 0x000fe20008000000 */
[----:B------:R-:W-:Y:S05]  /*74d0*/  BRA.U UP2, `(.L_x_10) ;  /* 0xffffffe902c47547 */ /* 0x000fea000b83ffff */
.L_x_7:
[----:B------:R-:W-:-:S09]  /*74e0*/  UISETP.GE.AND UP1, UPT, UR28, 0x10, UPT ;  /* 0x000000101c00788c */ /* 0x000fd2000bf26270 */
[----:B------:R-:W-:Y:S05]  /*74f0*/  BRA.U !UP1, `(.L_x_11) ;  /* 0x0000000109107547 */ /* 0x000fea000b800000 */
[----:B------:R-:W-:-:S06]  /*7500*/  USHF.L.U32 UR6, UR6, 0x1f, URZ ;  /* 0x0000001f06067899 */ /* 0x000fcc00080006ff */
[----:B------:R-:W-:-:S04]  /*7510*/  IMAD.U32 R2, RZ, RZ, UR6 ;  /* 0x00000006ff027e24 */ /* 0x000fc8000f8e00ff */
[----:B------:R-:W1:Y:S02]  /*7520*/  SYNCS.PHASECHK.TRANS64.TRYWAIT P0, [UR13], R2 ;  /* 0x00000002ff0075a7 */ /* 0x000e64000800110d */
[----:B-1----:R-:W-:Y:S05]  /*7530*/  @!P0 BRA `(.L_x_12) ;  /* 0x00000088009c8947 */ /* 0x002fea0003800000 */
.L_x_11:
[----:B------:R-:W-:Y:S01]  /*7540*/  BAR.SYNC.DEFER_BLOCKING 0x0 ;  /* 0x0000000000007b1d */ /* 0x000fe20000010000 */
[C---:B------:R-:W-:Y:S01]  /*7550*/  IMAD.SHL.U32 R2, R214.reuse, 0x80, RZ ;  /* 0x00000080d6027824 */ /* 0x040fe200078e00ff */
[----:B------:R-:W-:Y:S02]  /*7560*/  LOP3.LUT R3, R214, 0xf, RZ, 0xc0, !PT ;  /* 0x0000000fd6037812 */ /* 0x000fe400078ec0ff */
[C---:B------:R-:W-:Y:S02]  /*7570*/  LOP3.LUT R212, R69.reuse, R0, RZ, 0xfc, !PT ;  /* 0x0000000045d47212 */ /* 0x040fe400078efcff */
[----:B------:R-:W-:Y:S01]  /*7580*/  LOP3.LUT R2, R2, 0x800, RZ, 0xc0, !PT ;  /* 0x0000080002027812 */ /* 0x000fe200078ec0ff */
[----:B0-----:R-:W0:Y:S01]  /*7590*/  LDCU UR4, c[0x0][0x3b4] ;  /* 0x00007680ff0477ac */ /* 0x001e220008000800 */
[C-C-:B------:R-:W-:Y:S02]  /*75a0*/  LOP3.LUT R199, R69.reuse, 0xe, R0.reuse, 0xfe, !PT ;  /* 0x0000000e45c77812 */ /* 0x140fe400078efe00 */
[C-C-:B------:R-:W-:Y:S01]  /*75b0*/  LOP3.LUT R198, R69.reuse, 0xc, R0.reuse, 0xfe, !PT ;  /* 0x0000000c45c67812 */ /* 0x140fe200078efe00 */
[----:B------:R-:W-:Y:S01]  /*75c0*/  VIADD R2, R2, UR11 ;  /* 0x0000000b02027c36 */ /* 0x000fe20008000000 */
[C-C-:B------:R-:W-:Y:S01]  /*75d0*/  LOP3.LUT R197, R69.reuse, 0xa, R0.reuse, 0xfe, !PT ;  /* 0x0000000a45c57812 */ /* 0x140fe200078efe00 */
[----:B------:R-:W1:Y:S01]  /*75e0*/  LDCU.128 UR12, c[0x0][0x390] ;  /* 0x00007200ff0c77ac */ /* 0x000e620008000c00 */
[----:B------:R-:W-:Y:S01]  /*75f0*/  LOP3.LUT R196, R69, 0x8, R0, 0xfe, !PT ;  /* 0x0000000845c47812 */ /* 0x000fe200078efe00 */
[----:B------:R-:W-:Y:S01]  /*7600*/  IMAD R68, R3, 0x10, R2 ;  /* 0x0000001003447824 */ /* 0x000fe200078e0202 */
[C-C-:B------:R-:W-:Y:S01]  /*7610*/  LOP3.LUT R3, R69.reuse, 0x6, R0.reuse, 0xfe, !PT ;  /* 0x0000000645037812 */ /* 0x140fe200078efe00 */
[----:B------:R-:W-:Y:S01]  /*7620*/  IMAD.SHL.U32 R2, R214, 0x8, RZ ;  /* 0x00000008d6027824 */ /* 0x000fe200078e00ff */
[----:B------:R-:W2:Y:S04]  /*7630*/  LDCU UR5, c[0x0][0x39c] ;  /* 0x00007380ff0577ac */ /* 0x000ea80008000800 */
[----:B------:R-:W-:Y:S01]  /*7640*/  LOP3.LUT R215, R2, 0x300, RZ, 0xc0, !PT ;  /* 0x0000030002d77812 */ /* 0x000fe200078ec0ff */
[----:B------:R-:W3:Y:S01]  /*7650*/  LDCU UR6, c[0x0][0x39c] ;  /* 0x00007380ff0677ac */ /* 0x000ee20008000800 */
[----:B------:R-:W4:Y:S02]  /*7660*/  @!P5 SYNCS.CCTL.IV [UR11+0x9000] ;  /* 0x00900000ff00d9b1 */ /* 0x000f24000800000b */
[----:B----4-:R-:W-:Y:S01]  /*7670*/  BAR.SYNC.DEFER_BLOCKING 0x0 ;  /* 0x0000000000007b1d */ /* 0x010fe20000010000 */
[----:B------:R-:W-:Y:S01]  /*7680*/  LOP3.LUT R2, R69, 0x4, R0, 0xfe, !PT ;  /* 0x0000000445027812 */ /* 0x000fe200078efe00 */
[----:B------:R-:W-:Y:S01]  /*7690*/  IMAD.IADD R215, R215, 0x1, R68 ;  /* 0x00000001d7d77824 */ /* 0x000fe200078e0244 */
[----:B------:R-:W-:-:S03]  /*76a0*/  LOP3.LUT R0, R69, 0x2, R0, 0xfe, !PT ;  /* 0x0000000245007812 */ /* 0x000fc600078efe00 */
[----:B------:R-:W4:Y:S01]  /*76b0*/  LDCU UR7, c[0x0][0x39c] ;  /* 0x00007380ff0777ac */ /* 0x000f220008000800 */
[----:B-1----:R-:W-:Y:S01]  /*76c0*/  ISETP.GE.AND P0, PT, R213, UR14, PT ;  /* 0x0000000ed5007c0c */ /* 0x002fe2000bf06270 */
[----:B------:R-:W1:Y:S01]  /*76d0*/  LDTM.x64 R4, tmem[UR16] ;  /* 0x00000010000479ee */ /* 0x000e620008340000 */
[----:B------:R-:W5:Y:S01]  /*76e0*/  LDTM.x64 R100, tmem[UR16+0x40] ;  /* 0x00004010006479ee */ /* 0x000f620008340000 */
[----:B------:R-:W0:Y:S01]  /*76f0*/  LDCU UR8, c[0x0][0x39c] ;  /* 0x00007380ff0877ac */ /* 0x000e220008000800 */
[----:B--2---:R-:W-:Y:S01]  /*7700*/  ISETP.LT.AND P2, PT, R0, UR5, !P0 ;  /* 0x0000000500007c0c */ /* 0x004fe2000c741270 */
[----:B------:R-:W2:Y:S01]  /*7710*/  LDCU UR5, c[0x0][0x39c] ;  /* 0x00007380ff0577ac */ /* 0x000ea20008000800 */
[----:B---3--:R-:W-:Y:S01]  /*7720*/  ISETP.LT.AND P3, PT, R2, UR6, !P0 ;  /* 0x0000000602007c0c */ /* 0x008fe2000c761270 */
[----:B------:R-:W3:Y:S01]  /*7730*/  LDCU UR6, c[0x0][0x39c] ;  /* 0x00007380ff0677ac */ /* 0x000ee20008000800 */
[----:B----4-:R-:W-:Y:S01]  /*7740*/  ISETP.LT.AND P1, PT, R3, UR7, !P0 ;  /* 0x0000000703007c0c */ /* 0x010fe2000c721270 */
[----:B------:R-:W4:Y:S01]  /*7750*/  @!P5 SYNCS.CCTL.IV [UR11+0x9008] ;  /* 0x00900800ff00d9b1 */ /* 0x000f22000800000b */
[----:B------:R-:W2:Y:S01]  /*7760*/  LDCU UR7, c[0x0][0x39c] ;  /* 0x00007380ff0777ac */ /* 0x000ea20008000800 */
[----:B0-----:R-:W-:-:S02]  /*7770*/  ISETP.LT.AND P5, PT, R196, UR8, !P0 ;  /* 0x00000008c4007c0c */ /* 0x001fc4000c7a1270 */
[----:B-1----:R-:W-:Y:S02]  /*7780*/  F2FP.F16.F32.PACK_AB R188, R54, R52 ;  /* 0x0000003436bc723e */ /* 0x002fe400000000ff */
[----:B------:R-:W-:Y:S02]  /*7790*/  F2FP.F16.F32.PACK_AB R192, R55, R53 ;  /* 0x0000003537c0723e */ /* 0x000fe400000000ff */
[----:B------:R-:W-:Y:S02]  /*77a0*/  F2FP.F16.F32.PACK_AB R189, R58, R56 ;  /* 0x000000383abd723e */ /* 0x000fe400000000ff */
[----:B------:R-:W-:Y:S02]  /*77b0*/  F2FP.F16.F32.PACK_AB R193, R59, R57 ;  /* 0x000000393bc1723e */ /* 0x000fe400000000ff */
[----:B------:R-:W-:Y:S02]  /*77c0*/  F2FP.F16.F32.PACK_AB R190, R62, R60 ;  /* 0x0000003c3ebe723e */ /* 0x000fe400000000ff */
[----:B------:R-:W-:-:S02]  /*77d0*/  F2FP.F16.F32.PACK_AB R194, R63, R61 ;  /* 0x0000003d3fc2723e */ /* 0x000fc400000000ff */
[----:B------:R-:W-:Y:S02]  /*77e0*/  F2FP.F16.F32.PACK_AB R191, R66, R64 ;  /* 0x0000004042bf723e */ /* 0x000fe400000000ff */
[----:B------:R-:W-:Y:S02]  /*77f0*/  F2FP.F16.F32.PACK_AB R195, R67, R65 ;  /* 0x0000004143c3723e */ /* 0x000fe400000000ff */
[----:B-----5:R-:W-:Y:S02]  /*7800*/  F2FP.F16.F32.PACK_AB R200, R102, R100 ;  /* 0x0000006466c8723e */ /* 0x020fe400000000ff */
[----:B------:R-:W-:Y:S02]  /*7810*/  F2FP.F16.F32.PACK_AB R204, R103, R101 ;  /* 0x0000006567cc723e */ /* 0x000fe400000000ff */
[----:B------:R-:W-:Y:S02]  /*7820*/  F2FP.F16.F32.PACK_AB R201, R106, R104 ;  /* 0x000000686ac9723e */ /* 0x000fe400000000ff */
[----:B------:R-:W-:-:S02]  /*7830*/  F2FP.F16.F32.PACK_AB R205, R107, R105 ;  /* 0x000000696bcd723e */ /* 0x000fc400000000ff */
[----:B------:R-:W-:Y:S02]  /*7840*/  F2FP.F16.F32.PACK_AB R202, R110, R108 ;  /* 0x0000006c6eca723e */ /* 0x000fe400000000ff */
[----:B------:R-:W-:Y:S02]  /*7850*/  F2FP.F16.F32.PACK_AB R206, R111, R109 ;  /* 0x0000006d6fce723e */ /* 0x000fe400000000ff */
[----:B------:R-:W-:Y:S02]  /*7860*/  F2FP.F16.F32.PACK_AB R203, R114, R112 ;  /* 0x0000007072cb723e */ /* 0x000fe400000000ff */
[----:B------:R-:W-:Y:S02]  /*7870*/  F2FP.F16.F32.PACK_AB R207, R115, R113 ;  /* 0x0000007173cf723e */ /* 0x000fe400000000ff */
[----:B------:R-:W0:Y:S01]  /*7880*/  LDTM.x64 R52, tmem[UR16+0x80] ;  /* 0x00008010003479ee */ /* 0x000e220008340000 */
[----:B------:R-:W-:Y:S02]  /*7890*/  F2FP.F16.F32.PACK_AB R208, R119, R117 ;  /* 0x0000007577d0723e */ /* 0x000fe400000000ff */
[----:B------:R-:W-:-:S02]  /*78a0*/  F2FP.F16.F32.PACK_AB R117, R122, R120 ;  /* 0x000000787a75723e */ /* 0x000fc400000000ff */
[----:B------:R-:W-:Y:S02]  /*78b0*/  F2FP.F16.F32.PACK_AB R209, R123, R121 ;  /* 0x000000797bd1723e */ /* 0x000fe400000000ff */
[----:B------:R-:W-:Y:S02]  /*78c0*/  F2FP.F16.F32.PACK_AB R120, R135, R133 ;  /* 0x000000858778723e */ /* 0x000fe400000000ff */
[----:B------:R-:W-:Y:S02]  /*78d0*/  F2FP.F16.F32.PACK_AB R119, R130, R128 ;  /* 0x000000808277723e */ /* 0x000fe400000000ff */
[----:B------:R-:W-:Y:S02]  /*78e0*/  F2FP.F16.F32.PACK_AB R211, R131, R129 ;  /* 0x0000008183d3723e */ /* 0x000fe400000000ff */
        /* <DEDUP_REMOVED lines=27> */
[----:B0-----:R-:W-:Y:S02]  /*7aa0*/  F2FP.F16.F32.PACK_AB R128, R54, R52 ;  /* 0x000000343680723e */ /* 0x001fe400000000ff */
[----:B------:R-:W-:Y:S02]  /*7ab0*/  F2FP.F16.F32.PACK_AB R136, R55, R53 ;  /* 0x000000353788723e */ /* 0x000fe400000000ff */
[----:B------:R-:W-:Y:S02]  /*7ac0*/  F2FP.F16.F32.PACK_AB R129, R58, R56 ;  /* 0x000000383a81723e */ /* 0x000fe400000000ff */
[----:B------:R-:W-:Y:S02]  /*7ad0*/  F2FP.F16.F32.PACK_AB R137, R59, R57 ;  /* 0x000000393b89723e */ /* 0x000fe400000000ff */
[----:B------:R-:W-:-:S02]  /*7ae0*/  F2FP.F16.F32.PACK_AB R130, R62, R60 ;  /* 0x0000003c3e82723e */ /* 0x000fc400000000ff */
[----:B------:R-:W-:Y:S02]  /*7af0*/  F2FP.F16.F32.PACK_AB R138, R63, R61 ;  /* 0x0000003d3f8a723e */ /* 0x000fe400000000ff */
[----:B------:R-:W-:Y:S02]  /*7b00*/  F2FP.F16.F32.PACK_AB R131, R66, R64 ;  /* 0x000000404283723e */ /* 0x000fe400000000ff */
[----:B------:R-:W-:Y:S02]  /*7b10*/  F2FP.F16.F32.PACK_AB R139, R67, R65 ;  /* 0x00000041438b723e */ /* 0x000fe400000000ff */
[----:B------:R-:W-:Y:S01]  /*7b20*/  F2FP.F16.F32.PACK_AB R141, R75, R73 ;  /* 0x000000494b8d723e */ /* 0x000fe200000000ff */
[----:B------:R-:W0:Y:S01]  /*7b30*/  LDTM.x64 R4, tmem[UR16+0xc0] ;  /* 0x0000c010000479ee */ /* 0x000e220008340000 */
[----:B------:R-:W-:Y:S01]  /*7b40*/  F2FP.F16.F32.PACK_AB R73, R91, R89 ;  /* 0x000000595b49723e */ /* 0x000fe200000000ff */
[----:B------:R-:W-:Y:S01]  /*7b50*/  NOP ;  /* 0x0000000000007918 */ /* 0x000fe20000000000 */
[----:B------:R-:W1:Y:S01]  /*7b60*/  LDC R89, c[0x0][0x3b8] ;  /* 0x0000ee00ff597b82 */ /* 0x000e620000000800 */
[----:B------:R-:W-:Y:S01]  /*7b70*/  F2FP.F16.F32.PACK_AB R132, R134, R132 ;  /* 0x000000848684723e */ /* 0x000fe200000000ff */
[----:B----4-:R-:W-:Y:S01]  /*7b80*/  STS.128 [R215], R168 ;  /* 0x000000a8d7007388 */ /* 0x010fe20000000c00 */
[----:B------:R-:W-:-:S02]  /*7b90*/  F2FP.F16.F32.PACK_AB R134, R142, R140 ;  /* 0x0000008c8e86723e */ /* 0x000fc400000000ff */
[----:B------:R-:W-:Y:S01]  /*7ba0*/  F2FP.F16.F32.PACK_AB R140, R71, R69 ;  /* 0x00000045478c723e */ /* 0x000fe200000000ff */
[----:B------:R4:W-:Y:S01]  /*7bb0*/  STS.128 [R215+0x400], R164 ;  /* 0x000400a4d7007388 */ /* 0x0009e20000000c00 */
[----:B------:R-:W-:Y:S02]  /*7bc0*/  F2FP.F16.F32.PACK_AB R69, R74, R72 ;  /* 0x000000484a45723e */ /* 0x000fe400000000ff */
[----:B------:R-:W-:Y:S02]  /*7bd0*/  F2FP.F16.F32.PACK_AB R72, R87, R85 ;  /* 0x000000555748723e */ /* 0x000fe400000000ff */
[----:B------:R-:W-:Y:S01]  /*7be0*/  F2FP.F16.F32.PACK_AB R85, R90, R88 ;  /* 0x000000585a55723e */ /* 0x000fe200000000ff */
[----:B------:R-:W-:Y:S01]  /*7bf0*/  IMAD R88, R213, UR4, RZ ;  /* 0x00000004d5587c24 */ /* 0x000fe2000f8e02ff */
[----:B------:R-:W-:Y:S01]  /*7c00*/  F2FP.F16.F32.PACK_AB R143, R83, R81 ;  /* 0x00000051538f723e */ /* 0x000fe200000000ff */
[----:B------:R-:W5:Y:S01]  /*7c10*/  LDCU UR4, c[0x0][0x39c] ;  /* 0x00007380ff0477ac */ /* 0x000f620008000800 */
[----:B------:R-:W-:-:S02]  /*7c20*/  F2FP.F16.F32.PACK_AB R71, R82, R80 ;  /* 0x000000505247723e */ /* 0x000fc400000000ff */
[----:B------:R-:W-:Y:S02]  /*7c30*/  F2FP.F16.F32.PACK_AB R84, R86, R84 ;  /* 0x000000545654723e */ /* 0x000fe400000000ff */
[----:B------:R-:W-:Y:S02]  /*7c40*/  F2FP.F16.F32.PACK_AB R86, R94, R92 ;  /* 0x0000005c5e56723e */ /* 0x000fe400000000ff */
[----:B0-----:R-:W-:Y:S02]  /*7c50*/  F2FP.F16.F32.PACK_AB R83, R19, R17 ;  /* 0x000000111353723e */ /* 0x001fe400000000ff */
[----:B------:R-:W-:Y:S01]  /*7c60*/  F2FP.F16.F32.PACK_AB R81, R11, R9 ;  /* 0x000000090b51723e */ /* 0x000fe200000000ff */
[-C--:B-1----:R-:W-:Y:S01]  /*7c70*/  IMAD R17, R0, R89.reuse, RZ ;  /* 0x0000005900117224 */ /* 0x082fe200078e02ff */
[----:B------:R-:W-:Y:S01]  /*7c80*/  LEA R0, P4, R88, UR12, 0x1 ;  /* 0x0000000c58007c11 */ /* 0x000fe2000f8808ff */
[----:B------:R-:W-:Y:S01]  /*7c90*/  IMAD R19, R212, R89, RZ ;  /* 0x00000059d4137224 */ /* 0x000fe200078e02ff */
[----:B------:R-:W-:-:S02]  /*7ca0*/  F2FP.F16.F32.PACK_AB R36, R38, R36 ;  /* 0x000000242624723e */ /* 0x000fc400000000ff */
[----:B------:R-:W-:Y:S01]  /*7cb0*/  F2FP.F16.F32.PACK_AB R9, R27, R25 ;  /* 0x000000191b09723e */ /* 0x000fe200000000ff */
[-C--:B------:R-:W-:Y:S01]  /*7cc0*/  IMAD R25, R2, R89.reuse, RZ ;  /* 0x0000005902197224 */ /* 0x080fe200078e02ff */
[----:B------:R-:W-:Y:S01]  /*7cd0*/  F2FP.F16.F32.PACK_AB R38, R46, R44 ;  /* 0x0000002c2e26723e */ /* 0x000fe200000000ff */
[----:B------:R-:W-:Y:S01]  /*7ce0*/  IMAD R27, R3, R89, RZ ;  /* 0x00000059031b7224 */ /* 0x000fe200078e02ff */
[----:B------:R-:W-:Y:S02]  /*7cf0*/  LEA.HI.X.SX32 R88, R88, UR13, 0x1, P4 ;  /* 0x0000000d58587c11 */ /* 0x000fe4000a0f0eff */
[----:B------:R-:W-:Y:S02]  /*7d00*/  LEA R44, P4, R19, R0, 0x1 ;  /* 0x00000000132c7211 */ /* 0x000fe400078808ff */
[----:B------:R-:W-:Y:S02]  /*7d10*/  F2FP.F16.F32.PACK_AB R4, R6, R4 ;  /* 0x000000040604723e */ /* 0x000fe400000000ff */
[----:B------:R-:W-:-:S02]  /*7d20*/  LEA R46, P6, R17, R0, 0x1 ;  /* 0x00000000112e7211 */ /* 0x000fc400078c08ff */
[----:B------:R-:W-:Y:S02]  /*7d30*/  F2FP.F16.F32.PACK_AB R6, R14, R12 ;  /* 0x0000000c0e06723e */ /* 0x000fe400000000ff */
[----:B------:R-:W-:Y:S02]  /*7d40*/  F2FP.F16.F32.PACK_AB R80, R7, R5 ;  /* 0x000000050750723e */ /* 0x000fe400000000ff */
[----:B------:R-:W-:Y:S02]  /*7d50*/  F2FP.F16.F32.PACK_AB R14, R47, R45 ;  /* 0x0000002d2f0e723e */ /* 0x000fe400000000ff */
[----:B------:R-:W-:Y:S02]  /*7d60*/  F2FP.F16.F32.PACK_AB R5, R10, R8 ;  /* 0x000000080a05723e */ /* 0x000fe400000000ff */
[----:B------:R-:W-:Y:S02]  /*7d70*/  F2FP.F16.F32.PACK_AB R12, R39, R37 ;  /* 0x00000025270c723e */ /* 0x000fe400000000ff */
[----:B------:R-:W-:-:S02]  /*7d80*/  LEA.HI.X.SX32 R45, R19, R88, 0x1, P4 ;  /* 0x00000058132d7211 */ /* 0x000fc400020f0eff */
[----:B------:R-:W-:Y:S01]  /*7d90*/  F2FP.F16.F32.PACK_AB R10, R31, R29 ;  /* 0x0000001d1f0a723e */ /* 0x000fe200000000ff */
[----:B------:R-:W-:Y:S01]  /*7da0*/  IMAD R29, R196, R89, RZ ;  /* 0x00000059c41d7224 */ /* 0x000fe200078e02ff */
[----:B------:R-:W-:Y:S01]  /*7db0*/  F2FP.F16.F32.PACK_AB R39, R50, R48 ;  /* 0x000000303227723e */ /* 0x000fe200000000ff */
[----:B------:R-:W-:Y:S01]  /*7dc0*/  IMAD.SHL.U32 R196, R214, 0x10, RZ ;  /* 0x00000010d6c47824 */ /* 0x000fe200078e00ff */
[----:B------:R-:W-:Y:S02]  /*7dd0*/  LEA R2, P4, R25, R0, 0x1 ;  /* 0x0000000019027211 */ /* 0x000fe400078808ff */
[----:B------:R-:W-:Y:S02]  /*7de0*/  LEA.HI.X.SX32 R47, R17, R88, 0x1, P6 ;  /* 0x00000058112f7211 */ /* 0x000fe400030f0eff */
[----:B------:R-:W-:Y:S02]  /*7df0*/  LEA R48, P6, R27, R0, 0x1 ;  /* 0x000000001b307211 */ /* 0x000fe400078c08ff */
[----:B------:R-:W-:Y:S01]  /*7e00*/  F2FP.F16.F32.PACK_AB R82, R15, R13 ;  /* 0x0000000d0f52723e */ /* 0x000fe200000000ff */
[----:B------:R-:W-:Y:S01]  /*7e10*/  BAR.SYNC.DEFER_BLOCKING 0x0 ;  /* 0x0000000000007b1d */ /* 0x000fe20000010000 */
[----:B------:R-:W-:-:S02]  /*7e20*/  F2FP.F16.F32.PACK_AB R15, R51, R49 ;  /* 0x00000031330f723e */ /* 0x000fc400000000ff */
[-C--:B------:R-:W-:Y:S01]  /*7e30*/  LEA.HI.X.SX32 R3, R25, R88.reuse, 0x1, P4 ;  /* 0x0000005819037211 */ /* 0x080fe200020f0eff */
[-C--:B------:R-:W-:Y:S01]  /*7e40*/  IMAD R25, R198, R89.reuse, RZ ;  /* 0x00000059c6197224 */ /* 0x080fe200078e02ff */
[C---:B-----5:R-:W-:Y:S01]  /*7e50*/  ISETP.LT.AND P4, PT, R197.reuse, UR4, !P0 ;  /* 0x00000004c5007c0c */ /* 0x060fe2000c781270 */
[-C--:B------:R-:W-:Y:S01]  /*7e60*/  IMAD R197, R197, R89.reuse, RZ ;  /* 0x00000059c5c57224 */ /* 0x080fe200078e02ff */
[----:B------:R-:W-:Y:S01]  /*7e70*/  LEA.HI.X.SX32 R49, R27, R88, 0x1, P6 ;  /* 0x000000581b317211 */ /* 0x000fe200030f0eff */
[----:B------:R-:W-:Y:S01]  /*7e80*/  IMAD R27, R199, R89, RZ ;  /* 0x00000059c71b7224 */ /* 0x000fe200078e02ff */
[----:B------:R-:W-:Y:S01]  /*7e90*/  LEA R50, P6, R29, R0, 0x1 ;  /* 0x000000001d327211 */ /* 0x000fe200078c08ff */
[----:B------:R-:W0:Y:S01]  /*7ea0*/  LDCU UR4, c[0x0][0x39c] ;  /* 0x00007380ff0477ac */ /* 0x000e220008000800 */
[----:B------:R-:W-:Y:S02]  /*7eb0*/  F2FP.F16.F32.PACK_AB R74, R95, R93 ;  /* 0x0000005d5f4a723e */ /* 0x000fe400000000ff */
[----:B------:R-:W-:Y:S01]  /*7ec0*/  LEA.HI.X.SX32 R51, R29, R88, 0x1, P6 ;  /* 0x000000581d337211 */ /* 0x000fe200030f0eff */
[----:B------:R-:W-:Y:S01]  /*7ed0*/  IMAD R29, R89, 0x10, R19 ;  /* 0x00000010591d7824 */ /* 0x000fe200078e0213 */
[----:B------:R-:W-:-:S02]  /*7ee0*/  LEA R90, P6, R197, R0, 0x1 ;  /* 0x00000000c55a7211 */ /* 0x000fc400078c08ff */
[----:B------:R-:W-:Y:S02]  /*7ef0*/  F2FP.F16.F32.PACK_AB R68, R70, R68 ;  /* 0x000000444644723e */ /* 0x000fe400000000ff */
[----:B------:R-:W-:Y:S02]  /*7f00*/  LEA.HI.X.SX32 R91, R197, R88, 0x1, P6 ;  /* 0x00000058c55b7211 */ /* 0x000fe400030f0eff */
[C---:B------:R-:W-:Y:S02]  /*7f10*/  LEA R92, P6, R25.reuse, R0, 0x1 ;  /* 0x00000000195c7211 */ /* 0x040fe400078c08ff */
[----:B------:R-:W-:Y:S02]  /*7f20*/  F2FP.F16.F32.PACK_AB R70, R78, R76 ;  /* 0x0000004c4e46723e */ /* 0x000fe400000000ff */
[----:B------:R-:W-:Y:S01]  /*7f30*/  LEA.HI.X.SX32 R93, R25, R88, 0x1, P6 ;  /* 0x00000058195d7211 */ /* 0x000fe200030f0eff */
[----:B------:R-:W-:Y:S01]  /*7f40*/  IMAD R25, R89, 0x2, R29 ;  /* 0x0000000259197824 */ /* 0x000fe200078e021d */
[----:B------:R-:W-:-:S02]  /*7f50*/  LEA R94, P6, R27, R0, 0x1 ;  /* 0x000000001b5e7211 */ /* 0x000fc400078c08ff */
[----:B------:R-:W-:Y:S02]  /*7f60*/  F2FP.F16.F32.PACK_AB R76, R103, R101 ;  /* 0x00000065674c723e */ /* 0x000fe400000000ff */
[----:B------:R-:W-:Y:S02]  /*7f70*/  F2FP.F16.F32.PACK_AB R103, R114, R112 ;  /* 0x000000707267723e */ /* 0x000fe400000000ff */
[----:B------:R-:W-:Y:S02]  /*7f80*/  LEA.HI.X.SX32 R95, R27, R88, 0x1, P6 ;  /* 0x000000581b5f7211 */ /* 0x000fe400030f0eff */
[----:B------:R-:W-:Y:S02]  /*7f90*/  LEA R112, P6, R29, R0, 0x1 ;  /* 0x000000001d707211 */ /* 0x000fe400078c08ff */
[----:B------:R-:W-:Y:S02]  /*7fa0*/  F2FP.F16.F32.PACK_AB R142, R79, R77 ;  /* 0x0000004d4f8e723e */ /* 0x000fe400000000ff */
[----:B------:R-:W-:-:S02]  /*7fb0*/  F2FP.F16.F32.PACK_AB R79, R115, R113 ;  /* 0x00000071734f723e */ /* 0x000fc400000000ff */
[----:B------:R-:W-:Y:S02]  /*7fc0*/  LEA.HI.X.SX32 R113, R29, R88, 0x1, P6 ;  /* 0x000000581d717211 */ /* 0x000fe400030f0eff */
[----:B------:R-:W-:Y:S02]  /*7fd0*/  LEA R114, P6, R25, R0, 0x1 ;  /* 0x0000000019727211 */ /* 0x000fe400078c08ff */
[----:B------:R-:W-:Y:S02]  /*7fe0*/  LOP3.LUT R196, R196, 0x7f0, RZ, 0xc0, !PT ;  /* 0x000007f0c4c47812 */ /* 0x000fe400078ec0ff */
[----:B------:R-:W-:Y:S02]  /*7ff0*/  F2FP.F16.F32.PACK_AB R20, R22, R20 ;  /* 0x000000141614723e */ /* 0x000fe400000000ff */
[----:B------:R-:W-:Y:S02]  /*8000*/  F2FP.F16.F32.PACK_AB R8, R23, R21 ;  /* 0x000000151708723e */ /* 0x000fe400000000ff */
[----:B------:R-:W-:Y:S01]  /*8010*/  F2FP.F16.F32.PACK_AB R11, R35, R33 ;  /* 0x00000021230b723e */ /* 0x000fe200000000ff */
[----:B------:R-:W-:Y:S01]  /*8020*/  IMAD R33, R89, 0x2, R25 ;  /* 0x0000000259217824 */ /* 0x000fe200078e0219 */
[----:B------:R-:W-:-:S02]  /*8030*/  F2FP.F16.F32.PACK_AB R21, R26, R24 ;  /* 0x000000181a15723e */ /* 0x000fc400000000ff */
[----:B------:R-:W-:Y:S02]  /*8040*/  F2FP.F16.F32.PACK_AB R22, R30, R28 ;  /* 0x0000001c1e16723e */ /* 0x000fe400000000ff */
[----:B------:R-:W-:Y:S01]  /*8050*/  LEA.HI.X.SX32 R115, R25, R88, 0x1, P6 ;  /* 0x0000005819737211 */ /* 0x000fe200030f0eff */
[----:B------:R-:W1:Y:S01]  /*8060*/  LDS.128 R28, [R196+UR11] ;  /* 0x0000000bc41c7984 */ /* 0x000e620008000c00 */
[----:B------:R-:W-:Y:S02]  /*8070*/  F2FP.F16.F32.PACK_AB R148, R150, R148 ;  /* 0x000000949694723e */ /* 0x000fe400000000ff */
[----:B------:R-:W-:Y:S01]  /*8080*/  F2FP.F16.F32.PACK_AB R150, R158, R156 ;  /* 0x0000009c9e96723e */ /* 0x000fe200000000ff */
[----:B------:R-:W-:Y:S01]  /*8090*/  LDS.128 R24, [R196+UR11+0x800] ;  /* 0x0008000bc4187984 */ /* 0x000fe20008000c00 */
[----:B------:R-:W-:Y:S02]  /*80a0*/  LEA R156, P6, R33, R0, 0x1 ;  /* 0x00000000219c7211 */ /* 0x000fe400078c08ff */
[----:B------:R-:W-:Y:S01]  /*80b0*/  F2FP.F16.F32.PACK_AB R116, R118, R116 ;  /* 0x000000747674723e */ /* 0x000fe200000000ff */
[----:B------:R-:W-:Y:S01]  /*80c0*/  BAR.SYNC.DEFER_BLOCKING 0x0 ;  /* 0x0000000000007b1d */ /* 0x000fe20000010000 */
[----:B------:R-:W-:-:S02]  /*80d0*/  F2FP.F16.F32.PACK_AB R118, R126, R124 ;  /* 0x0000007c7e76723e */ /* 0x000fc400000000ff */
[----:B------:R-:W-:Y:S02]  /*80e0*/  F2FP.F16.F32.PACK_AB R126, R159, R157 ;  /* 0x0000009d9f7e723e */ /* 0x000fe400000000ff */
[----:B------:R-:W-:Y:S01]  /*80f0*/  F2FP.F16.F32.PACK_AB R17, R59, R57 ;  /* 0x000000393b11723e */ /* 0x000fe200000000ff */
[----:B------:R-:W-:Y:S01]  /*8100*/  IMAD R57, R89, 0x2, R33 ;  /* 0x0000000259397824 */ /* 0x000fe200078e0221 */
[----:B------:R-:W-:Y:S02]  /*8110*/  F2FP.F16.F32.PACK_AB R23, R34, R32 ;  /* 0x000000202217723e */ /* 0x000fe400000000ff */
[----:B------:R-:W-:Y:S02]  /*8120*/  F2FP.F16.F32.PACK_AB R37, R42, R40 ;  /* 0x000000282a25723e */ /* 0x000fe400000000ff */
[----:B------:R-:W-:Y:S02]  /*8130*/  F2FP.F16.F32.PACK_AB R13, R43, R41 ;  /* 0x000000292b0d723e */ /* 0x000fe400000000ff */
[----:B------:R-:W-:-:S02]  /*8140*/  LEA.HI.X.SX32 R157, R33, R88, 0x1, P6 ;  /* 0x00000058219d7211 */ /* 0x000fc400030f0eff */
[----:B------:R-:W-:Y:S02]  /*8150*/  LEA R158, P6, R57, R0, 0x1 ;  /* 0x00000000399e7211 */ /* 0x000fe400078c08ff */
[----:B------:R-:W-:Y:S02]  /*8160*/  F2FP.F16.F32.PACK_AB R7, R18, R16 ;  /* 0x000000101207723e */ /* 0x000fe400000000ff */
[----:B------:R-:W-:Y:S02]  /*8170*/  F2FP.F16.F32.PACK_AB R52, R54, R52 ;  /* 0x000000343634723e */ /* 0x000fe400000000ff */
[----:B------:R-:W-:Y:S02]  /*8180*/  F2FP.F16.F32.PACK_AB R16, R55, R53 ;  /* 0x000000353710723e */ /* 0x000fe400000000ff */
[----:B------:R-:W-:Y:S01]  /*8190*/  F2FP.F16.F32.PACK_AB R19, R67, R65 ;  /* 0x000000414313723e */ /* 0x000fe200000000ff */
[----:B------:R-:W-:Y:S01]  /*81a0*/  STS.128 [R215], R176 ;  /* 0x000000b0d7007388 */ /* 0x000fe20000000c00 */
[----:B------:R-:W-:Y:S01]  /*81b0*/  F2FP.F16.F32.PACK_AB R53, R58, R56 ;  /* 0x000000383a35723e */ /* 0x000fe200000000ff */
[----:B------:R-:W-:Y:S01]  /*81c0*/  IMAD R65, R89, 0x2, R57 ;  /* 0x0000000259417824 */ /* 0x000fe200078e0239 */
[----:B------:R-:W-:Y:S01]  /*81d0*/  F2FP.F16.F32.PACK_AB R54, R62, R60 ;  /* 0x0000003c3e36723e */ /* 0x000fe200000000ff */
[----:B------:R5:W-:Y:S01]  /*81e0*/  STS.128 [R215+0x400], R172 ;  /* 0x000400acd7007388 */ /* 0x000be20000000c00 */
[----:B------:R-:W-:-:S02]  /*81f0*/  F2FP.F16.F32.PACK_AB R18, R63, R61 ;  /* 0x0000003d3f12723e */ /* 0x000fc400000000ff */
[----:B------:R-:W-:Y:S01]  /*8200*/  LEA.HI.X.SX32 R159, R57, R88, 0x1, P6 ;  /* 0x00000058399f7211 */ /* 0x000fe200030f0eff */
[----:B------:R-:W-:Y:S01]  /*8210*/  BAR.SYNC.DEFER_BLOCKING 0x0 ;  /* 0x0000000000007b1d */ /* 0x000fe20000010000 */
[----:B----4-:R-:W-:Y:S02]  /*8220*/  LEA R164, P6, R65, R0, 0x1 ;  /* 0x0000000041a47211 */ /* 0x010fe400078c08ff */
[----:B------:R-:W-:Y:S01]  /*8230*/  F2FP.F16.F32.PACK_AB R77, R107, R105 ;  /* 0x000000696b4d723e */ /* 0x000fe200000000ff */
[----:B------:R-:W-:Y:S01]  /*8240*/  IMAD R105, R89, 0x2, R65 ;  /* 0x0000000259697824 */ /* 0x000fe200078e0241 */
[----:B------:R-:W-:Y:S02]  /*8250*/  F2FP.F16.F32.PACK_AB R87, R98, R96 ;  /* 0x000000606257723e */ /* 0x000fe400000000ff */
[----:B------:R-:W-:Y:S02]  /*8260*/  F2FP.F16.F32.PACK_AB R75, R99, R97 ;  /* 0x00000061634b723e */ /* 0x000fe400000000ff */
[----:B------:R-:W-:-:S02]  /*8270*/  F2FP.F16.F32.PACK_AB R55, R66, R64 ;  /* 0x000000404237723e */ /* 0x000fc400000000ff */
[----:B------:R-:W-:Y:S02]  /*8280*/  LEA.HI.X.SX32 R165, R65, R88, 0x1, P6 ;  /* 0x0000005841a57211 */ /* 0x000fe400030f0eff */
[----:B------:R-:W-:Y:S02]  /*8290*/  LEA R166, P6, R105, R0, 0x1 ;  /* 0x0000000069a67211 */ /* 0x000fe400078c08ff */
[----:B------:R-:W-:Y:S01]  /*82a0*/  F2FP.F16.F32.PACK_AB R123, R147, R145 ;  /* 0x00000091937b723e */ /* 0x000fe200000000ff */
[----:B------:R-:W-:Y:S01]  /*82b0*/  IMAD R145, R89, 0x2, R105 ;  /* 0x0000000259917824 */ /* 0x000fe200078e0269 */
[----:B------:R-:W-:Y:S02]  /*82c0*/  F2FP.F16.F32.PACK_AB R100, R102, R100 ;  /* 0x000000646664723e */ /* 0x000fe400000000ff */
[----:B------:R-:W-:Y:S02]  /*82d0*/  F2FP.F16.F32.PACK_AB R101, R106, R104 ;  /* 0x000000686a65723e */ /* 0x000fe400000000ff */
[----:B------:R-:W-:-:S02]  /*82e0*/  F2FP.F16.F32.PACK_AB R102, R110, R108 ;  /* 0x0000006c6e66723e */ /* 0x000fc400000000ff */
[----:B------:R-:W-:Y:S01]  /*82f0*/  F2FP.F16.F32.PACK_AB R78, R111, R109 ;  /* 0x0000006d6f4e723e */ /* 0x000fe200000000ff */
[----:B------:R-:W-:Y:S01]  /*8300*/  LDS.128 R40, [R196+UR11] ;  /* 0x0000000bc4287984 */ /* 0x000fe20008000c00 */
[----:B------:R-:W-:Y:S02]  /*8310*/  LEA.HI.X.SX32 R167, R105, R88, 0x1, P6 ;  /* 0x0000005869a77211 */ /* 0x000fe400030f0eff */
[----:B------:R-:W-:Y:S01]  /*8320*/  F2FP.F16.F32.PACK_AB R210, R127, R125 ;  /* 0x0000007d7fd2723e */ /* 0x000fe200000000ff */
[----:B------:R-:W-:Y:S01]  /*8330*/  LDS.128 R32, [R196+UR11+0x800] ;  /* 0x0008000bc4207984 */ /* 0x000fe20008000c00 */
[----:B------:R-:W-:Y:S01]  /*8340*/  BAR.SYNC.DEFER_BLOCKING 0x0 ;  /* 0x0000000000007b1d */ /* 0x000fe20000010000 */
[----:B------:R-:W-:Y:S02]  /*8350*/  LEA R168, P6, R145, R0, 0x1 ;  /* 0x0000000091a87211 */ /* 0x000fe400078c08ff */
[----:B------:R-:W-:Y:S02]  /*8360*/  F2FP.F16.F32.PACK_AB R124, R151, R149 ;  /* 0x00000095977c723e */ /* 0x000fe400000000ff */
[----:B------:R-:W-:Y:S01]  /*8370*/  F2FP.F16.F32.PACK_AB R127, R163, R161 ;  /* 0x000000a1a37f723e */ /* 0x000fe200000000ff */
[----:B------:R-:W-:Y:S01]  /*8380*/  IMAD R161, R89, 0x2, R145 ;  /* 0x0000000259a17824 */ /* 0x000fe200078e0291 */
[----:B------:R-:W-:-:S02]  /*8390*/  F2FP.F16.F32.PACK_AB R135, R146, R144 ;  /* 0x000000909287723e */ /* 0x000fc400000000ff */
[----:B------:R-:W-:Y:S01]  /*83a0*/  F2FP.F16.F32.PACK_AB R149, R154, R152 ;  /* 0x000000989a95723e */ /* 0x000fe200000000ff */
[----:B-----5:R-:W-:Y:S01]  /*83b0*/  IMAD R173, R89, 0x2, R161 ;  /* 0x0000000259ad7824 */ /* 0x020fe200078e02a1 */
[----:B------:R-:W-:Y:S02]  /*83c0*/  F2FP.F16.F32.PACK_AB R125, R155, R153 ;  /* 0x000000999b7d723e */ /* 0x000fe400000000ff */
[----:B------:R-:W-:Y:S01]  /*83d0*/  LEA.HI.X.SX32 R169, R145, R88, 0x1, P6 ;  /* 0x0000005891a97211 */ /* 0x000fe200030f0eff */
[----:B------:R-:W-:Y:S01]  /*83e0*/  IMAD R175, R89, 0x2, R173 ;  /* 0x0000000259af7824 */ /* 0x000fe200078e02ad */
[----:B------:R-:W-:Y:S02]  /*83f0*/  LEA R170, P6, R161, R0, 0x1 ;  /* 0x00000000a1aa7211 */ /* 0x000fe400078c08ff */
[----:B------:R-:W-:Y:S01]  /*8400*/  F2FP.F16.F32.PACK_AB R151, R162, R160 ;  /* 0x000000a0a297723e */ /* 0x000fe200000000ff */
[----:B------:R-:W-:Y:S01]  /*8410*/  IMAD R177, R89, 0x2, R175 ;  /* 0x0000000259b17824 */ /* 0x000fe200078e02af */
[----:B------:R-:W-:-:S02]  /*8420*/  LEA.HI.X.SX32 R171, R161, R88, 0x1, P6 ;  /* 0x00000058a1ab7211 */ /* 0x000fc400030f0eff */
[----:B------:R-:W-:Y:S01]  /*8430*/  LEA R172, P6, R173, R0, 0x1 ;  /* 0x00000000adac7211 */ /* 0x000fe200078c08ff */
[----:B------:R-:W-:Y:S01]  /*8440*/  IMAD R179, R89, 0x2, R177 ;  /* 0x0000000259b37824 */ /* 0x000fe200078e02b1 */
[----:B------:R4:W-:Y:S02]  /*8450*/  STS.128 [R215], R180 ;  /* 0x000000b4d7007388 */ /* 0x0009e40000000c00 */
[----:B------:R-:W-:Y:S02]  /*8460*/  LEA.HI.X.SX32 R173, R173, R88, 0x1, P6 ;  /* 0x00000058adad7211 */ /* 0x000fe400030f0eff */
[C---:B------:R-:W-:Y:S01]  /*8470*/  LEA R174, P6, R175.reuse, R0, 0x1 ;  /* 0x00000000afae7211 */ /* 0x040fe200078c08ff */
[----:B------:R-:W-:Y:S03]  /*8480*/  STS.128 [R215+0x400], R184 ;  /* 0x000400b8d7007388 */ /* 0x000fe60000000c00 */
[----:B------:R-:W-:Y:S01]  /*8490*/  LEA.HI.X.SX32 R175, R175, R88, 0x1, P6 ;  /* 0x00000058afaf7211 */ /* 0x000fe200030f0eff */
[----:B------:R-:W-:Y:S01]  /*84a0*/  BAR.SYNC.DEFER_BLOCKING 0x0 ;  /* 0x0000000000007b1d */ /* 0x000fe20000010000 */
[----:B------:R-:W-:-:S04]  /*84b0*/  LEA R176, P6, R177, R0, 0x1 ;  /* 0x00000000b1b07211 */ /* 0x000fc800078c08ff */
[----:B------:R-:W-:Y:S02]  /*84c0*/  LEA.HI.X.SX32 R177, R177, R88, 0x1, P6 ;  /* 0x00000058b1b17211 */ /* 0x000fe400030f0eff */
[----:B------:R-:W-:Y:S01]  /*84d0*/  LEA R178, P6, R179, R0, 0x1 ;  /* 0x00000000b3b27211 */ /* 0x000fe200078c08ff */
[----:B----4-:R-:W-:Y:S01]  /*84e0*/  IMAD R183, R89, 0x2, R179 ;  /* 0x0000000259b77824 */ /* 0x010fe200078e02b3 */
[----:B-1----:R-:W-:Y:S02]  /*84f0*/  PRMT R182, R28, 0x7632, R182 ;  /* 0x000076321cb67816 */ /* 0x002fe400000000b6 */
[----:B------:R-:W-:Y:S02]  /*8500*/  LEA.HI.X.SX32 R179, R179, R88, 0x1, P6 ;  /* 0x00000058b3b37211 */ /* 0x000fe400030f0eff */
[----:B------:R-:W-:-:S04]  /*8510*/  LEA R180, P6, R183, R0, 0x1 ;  /* 0x00000000b7b47211 */ /* 0x000fc800078c08ff */
[----:B------:R-:W-:Y:S01]  /*8520*/  LEA.HI.X.SX32 R181, R183, R88, 0x1, P6 ;  /* 0x00000058b7b57211 */ /* 0x000fe200030f0eff */
[----:B------:R-:W-:Y:S01]  /*8530*/  IMAD R183, R89, 0x2, R183 ;  /* 0x0000000259b77824 */ /* 0x000fe200078e02b7 */
[C---:B------:R-:W-:Y:S01]  /*8540*/  ISETP.LT.AND P6, PT, R212.reuse, UR15, !P0 ;  /* 0x0000000fd4007c0c */ /* 0x040fe2000c7c1270 */
[----:B------:R-:W1:Y:S04]  /*8550*/  LDS.128 R60, [R196+UR11] ;  /* 0x0000000bc43c7984 */ /* 0x000e680008000c00 */
[----:B------:R-:W-:Y:S01]  /*8560*/  LDS.128 R56, [R196+UR11+0x800] ;  /* 0x0008000bc4387984 */ /* 0x000fe20008000c00 */
[----:B------:R-:W-:Y:S06]  /*8570*/  BAR.SYNC.DEFER_BLOCKING 0x0 ;  /* 0x0000000000007b1d */ /* 0x000fec0000010000 */
[----:B------:R-:W-:Y:S04]  /*8580*/  STS.128 [R215], R188 ;  /* 0x000000bcd7007388 */ /* 0x000fe80000000c00 */
[----:B------:R-:W-:Y:S01]  /*8590*/  STS.128 [R215+0x400], R192 ;  /* 0x000400c0d7007388 */ /* 0x000fe20000000c00 */
[----:B------:R-:W-:Y:S06]  /*85a0*/  BAR.SYNC.DEFER_BLOCKING 0x0 ;  /* 0x0000000000007b1d */ /* 0x000fec0000010000 */
[----:B------:R-:W4:Y:S04]  /*85b0*/  LDS.128 R64, [R196+UR11] ;  /* 0x0000000bc4407984 */ /* 0x000f280008000c00 */
[----:B------:R-:W-:Y:S01]  /*85c0*/  LDS.128 R96, [R196+UR11+0x800] ;  /* 0x0008000bc4607984 */ /* 0x000fe20008000c00 */
[----:B------:R-:W-:Y:S06]  /*85d0*/  BAR.SYNC.DEFER_BLOCKING 0x0 ;  /* 0x0000000000007b1d */ /* 0x000fec0000010000 */
[----:B------:R-:W-:Y:S04]  /*85e0*/  STS.128 [R215], R200 ;  /* 0x000000c8d7007388 */ /* 0x000fe80000000c00 */
[----:B------:R-:W-:Y:S01]  /*85f0*/  STS.128 [R215+0x400], R204 ;  /* 0x000400ccd7007388 */ /* 0x000fe20000000c00 */
[----:B------:R-:W-:Y:S06]  /*8600*/  BAR.SYNC.DEFER_BLOCKING 0x0 ;  /* 0x0000000000007b1d */ /* 0x000fec0000010000 */
[----:B------:R-:W5:Y:S04]  /*8610*/  LDS.128 R108, [R196+UR11] ;  /* 0x0000000bc46c7984 */ /* 0x000f680008000c00 */
[----:B------:R-:W-:Y:S01]  /*8620*/  LDS.128 R104, [R196+UR11+0x800] ;  /* 0x0008000bc4687984 */ /* 0x000fe20008000c00 */
[----:B------:R-:W-:Y:S06]  /*8630*/  BAR.SYNC.DEFER_BLOCKING 0x0 ;  /* 0x0000000000007b1d */ /* 0x000fec0000010000 */
[----:B------:R-:W-:Y:S04]  /*8640*/  STS.128 [R215], R116 ;  /* 0x00000074d7007388 */ /* 0x000fe80000000c00 */
[----:B------:R-:W-:Y:S01]  /*8650*/  STS.128 [R215+0x400], R208 ;  /* 0x000400d0d7007388 */ /* 0x000fe20000000c00 */
[----:B------:R-:W-:Y:S06]  /*8660*/  BAR.SYNC.DEFER_BLOCKING 0x0 ;  /* 0x0000000000007b1d */ /* 0x000fec0000010000 */
[----:B------:R-:W0:Y:S04]  /*8670*/  LDS.128 R152, [R196+UR11] ;  /* 0x0000000bc4987984 */ /* 0x000e280008000c00 */
        /* <DEDUP_REMOVED lines=51> */
[----:B------:R1:W-:Y:S01]  /*89b0*/  STS.128 [R215+0x400], R12 ;  /* 0x0004000cd7007388 */ /* 0x0003e20000000c00 */
[----:B------:R-:W-:Y:S01]  /*89c0*/  BAR.SYNC.DEFER_BLOCKING 0x0 ;  /* 0x0000000000007b1d */ /* 0x000fe20000010000 */
[----:B-1----:R-:W-:-:S02]  /*89d0*/  LOP3.LUT R12, R212, 0x10, RZ, 0xfc, !PT ;  /* 0x00000010d40c7812 */ /* 0x002fc400078efcff */
[----:B------:R-:W-:Y:S02]  /*89e0*/  PRMT R13, R29, 0x7632, R13 ;  /* 0x000076321d0d7816 */ /* 0x000fe4000000000d */
[----:B------:R-:W-:Y:S01]  /*89f0*/  PRMT R14, R61, 0x7632, R14 ;  /* 0x000076323d0e7816 */ /* 0x000fe2000000000e */
[----:B------:R-:W1:Y:S04]  /*8a00*/  LDS.128 R20, [R196+UR11] ;  /* 0x0000000bc4147984 */ /* 0x000e680008000c00 */
[----:B------:R-:W-:Y:S01]  /*8a10*/  LDS.128 R8, [R196+UR11+0x800] ;  /* 0x0008000bc4087984 */ /* 0x000fe20008000c00 */
[----:B------:R-:W-:Y:S06]  /*8a20*/  BAR.SYNC.DEFER_BLOCKING 0x0 ;  /* 0x0000000000007b1d */ /* 0x000fec0000010000 */
[----:B------:R-:W-:Y:S04]  /*8a30*/  STS.128 [R215], R52 ;  /* 0x00000034d7007388 */ /* 0x000fe80000000c00 */
[----:B------:R0:W-:Y:S01]  /*8a40*/  STS.128 [R215+0x400], R16 ;  /* 0x00040010d7007388 */ /* 0x0001e20000000c00 */
[----:B------:R-:W-:Y:S01]  /*8a50*/  BAR.SYNC.DEFER_BLOCKING 0x0 ;  /* 0x0000000000007b1d */ /* 0x000fe20000010000 */
[----:B0-----:R-:W-:-:S02]  /*8a60*/  PRMT R18, R62, 0x7632, R18 ;  /* 0x000076323e127816 */ /* 0x001fc40000000012 */
[----:B------:R-:W-:-:S03]  /*8a70*/  LOP3.LUT R16, R212, 0x36, RZ, 0xfc, !PT ;  /* 0x00000036d4107812 */ /* 0x000fc600078efcff */
[----:B------:R0:W-:Y:S01]  /*8a80*/  @P6 STG.E.U16 desc[UR24][R44.64], R28 ;  /* 0x0000001c2c006986 */ /* 0x0001e2000c101518 */
[----:B------:R-:W-:Y:S01]  /*8a90*/  ISETP.LT.AND P6, PT, R198, UR4, !P0 ;  /* 0x00000004c6007c0c */ /* 0x000fe2000c7c1270 */
[----:B------:R-:W1:Y:S02]  /*8aa0*/  LDCU UR4, c[0x0][0x39c] ;  /* 0x00007380ff0477ac */ /* 0x000e640008000800 */
[----:B------:R4:W-:Y:S01]  /*8ab0*/  @P2 STG.E.U16 desc[UR24][R46.64], R182 ;  /* 0x000000b62e002986 */ /* 0x0009e2000c101518 */
[----:B--2---:R-:W-:Y:S01]  /*8ac0*/  ISETP.LT.AND P2, PT, R199, UR5, !P0 ;  /* 0x00000005c7007c0c */ /* 0x004fe2000c741270 */
[----:B------:R-:W2:Y:S02]  /*8ad0*/  LDCU UR5, c[0x0][0x39c] ;  /* 0x00007380ff0577ac */ /* 0x000ea40008000800 */
[----:B------:R1:W-:Y:S01]  /*8ae0*/  @P3 STG.E.U16 desc[UR24][R2.64], R29 ;  /* 0x0000001d02003986 */ /* 0x0003e2000c101518 */
[----:B---3--:R-:W-:Y:S01]  /*8af0*/  ISETP.LT.AND P3, PT, R12, UR6, !P0 ;  /* 0x000000060c007c0c */ /* 0x008fe2000c761270 */
[----:B------:R-:W3:Y:S01]  /*8b00*/  LDCU UR6, c[0x0][0x39c] ;  /* 0x00007380ff0677ac */ /* 0x000ee20008000800 */
[----:B------:R-:W-:Y:S01]  /*8b10*/  LOP3.LUT R12, R212, 0x12, RZ, 0xfc, !PT ;  /* 0x00000012d40c7812 */ /* 0x000fe200078efcff */
[----:B------:R2:W-:Y:S01]  /*8b20*/  @P1 STG.E.U16 desc[UR24][R48.64], R13 ;  /* 0x0000000d30001986 */ /* 0x0005e2000c101518 */
[----:B0-----:R-:W-:-:S02]  /*8b30*/  PRMT R45, R30, 0x7632, R45 ;  /* 0x000076321e2d7816 */ /* 0x001fc4000000002d */
[----:B------:R-:W-:Y:S01]  /*8b40*/  ISETP.LT.AND P1, PT, R12, UR7, !P0 ;  /* 0x000000070c007c0c */ /* 0x000fe2000c721270 */
[----:B------:R-:W0:Y:S01]  /*8b50*/  LDCU UR7, c[0x0][0x39c] ;  /* 0x00007380ff0777ac */ /* 0x000e220008000800 */
[----:B------:R-:W-:Y:S01]  /*8b60*/  LOP3.LUT R12, R212, 0x14, RZ, 0xfc, !PT ;  /* 0x00000014d40c7812 */ /* 0x000fe200078efcff */
[----:B------:R-:W-:Y:S01]  /*8b70*/  @P5 STG.E.U16 desc[UR24][R50.64], R30 ;  /* 0x0000001e32005986 */ /* 0x000fe2000c101518 */
[----:B----4-:R-:W-:Y:S02]  /*8b80*/  PRMT R47, R31, 0x7632, R47 ;  /* 0x000076321f2f7816 */ /* 0x010fe4000000002f */
[----:B-1----:R-:W-:Y:S01]  /*8b90*/  ISETP.LT.AND P5, PT, R12, UR4, !P0 ;  /* 0x000000040c007c0c */ /* 0x002fe2000c7a1270 */
[----:B------:R-:W1:Y:S01]  /*8ba0*/  LDCU UR4, c[0x0][0x39c] ;  /* 0x00007380ff0477ac */ /* 0x000e620008000800 */
[----:B------:R-:W-:Y:S01]  /*8bb0*/  LOP3.LUT R2, R212, 0x16, RZ, 0xfc, !PT ;  /* 0x00000016d4027812 */ /* 0x000fe200078efcff */
[----:B------:R-:W-:Y:S01]  /*8bc0*/  @P4 STG.E.U16 desc[UR24][R90.64], R45 ;  /* 0x0000002d5a004986 */ /* 0x000fe2000c101518 */
[----:B------:R-:W-:-:S02]  /*8bd0*/  PRMT R3, R40, 0x7632, R3 ;  /* 0x0000763228037816 */ /* 0x000fc40000000003 */
[----:B--2---:R-:W-:Y:S01]  /*8be0*/  ISETP.LT.AND P4, PT, R2, UR5, !P0 ;  /* 0x0000000502007c0c */ /* 0x004fe2000c781270 */
[----:B------:R-:W2:Y:S01]  /*8bf0*/  LDCU UR5, c[0x0][0x39c] ;  /* 0x00007380ff0577ac */ /* 0x000ea20008000800 */
[----:B------:R-:W-:Y:S01]  /*8c00*/  LOP3.LUT R2, R212, 0x18, RZ, 0xfc, !PT ;  /* 0x00000018d4027812 */ /* 0x000fe200078efcff */
[----:B------:R-:W-:Y:S01]  /*8c10*/  @P6 STG.E.U16 desc[UR24][R92.64], R31 ;  /* 0x0000001f5c006986 */ /* 0x000fe2000c101518 */
[----:B------:R-:W-:Y:S02]  /*8c20*/  PRMT R12, R41, 0x7632, R12 ;  /* 0x00007632290c7816 */ /* 0x000fe4000000000c */
[----:B---3--:R-:W-:Y:S01]  /*8c30*/  ISETP.LT.AND P6, PT, R2, UR6, !P0 ;  /* 0x0000000602007c0c */ /* 0x008fe2000c7c1270 */
[----:B------:R-:W3:Y:S01]  /*8c40*/  LDCU UR6, c[0x0][0x39c] ;  /* 0x00007380ff0677ac */ /* 0x000ee20008000800 */
[C---:B------:R-:W-:Y:S01]  /*8c50*/  LOP3.LUT R2, R212.reuse, 0x1a, RZ, 0xfc, !PT ;  /* 0x0000001ad4027812 */ /* 0x040fe200078efcff */
[----:B------:R-:W-:Y:S01]  /*8c60*/  @P2 STG.E.U16 desc[UR24][R94.64], R47 ;  /* 0x0000002f5e002986 */ /* 0x000fe2000c101518 */
[----:B------:R-:W-:-:S02]  /*8c70*/  LOP3.LUT R13, R212, 0x34, RZ, 0xfc, !PT ;  /* 0x00000034d40d7812 */ /* 0x000fc400078efcff */
[----:B0-----:R-:W-:Y:S01]  /*8c80*/  ISETP.LT.AND P2, PT, R2, UR7, !P0 ;  /* 0x0000000702007c0c */ /* 0x001fe2000c741270 */
[----:B------:R-:W0:Y:S01]  /*8c90*/  LDCU UR7, c[0x0][0x39c] ;  /* 0x00007380ff0777ac */ /* 0x000e220008000800 */
[----:B------:R-:W-:Y:S01]  /*8ca0*/  LOP3.LUT R2, R212, 0x1c, RZ, 0xfc, !PT ;  /* 0x0000001cd4027812 */ /* 0x000fe200078efcff */
[----:B------:R-:W-:Y:S03]  /*8cb0*/  @P3 STG.E.U16 desc[UR24][R112.64], R40 ;  /* 0x0000002870003986 */ /* 0x000fe6000c101518 */
[----:B-1----:R-:W-:Y:S01]  /*8cc0*/  ISETP.LT.AND P3, PT, R2, UR4, !P0 ;  /* 0x0000000402007c0c */ /* 0x002fe2000c761270 */
[----:B------:R-:W1:Y:S01]  /*8cd0*/  LDCU UR4, c[0x0][0x39c] ;  /* 0x00007380ff0477ac */ /* 0x000e620008000800 */
[----:B------:R-:W-:Y:S01]  /*8ce0*/  LOP3.LUT R2, R212, 0x1e, RZ, 0xfc, !PT ;  /* 0x0000001ed4027812 */ /* 0x000fe200078efcff */
[----:B------:R4:W-:Y:S03]  /*8cf0*/  @P1 STG.E.U16 desc[UR24][R114.64], R3 ;  /* 0x0000000372001986 */ /* 0x0009e6000c101518 */
[----:B--2---:R-:W-:Y:S01]  /*8d00*/  ISETP.LT.AND P1, PT, R2, UR5, !P0 ;  /* 0x0000000502007c0c */ /* 0x004fe2000c721270 */
[----:B------:R-:W2:Y:S01]  /*8d10*/  LDCU UR5, c[0x0][0x39c] ;  /* 0x00007380ff0577ac */ /* 0x000ea20008000800 */
[----:B------:R-:W-:Y:S01]  /*8d20*/  LOP3.LUT R2, R212, 0x20, RZ, 0xfc, !PT ;  /* 0x00000020d4027812 */ /* 0x000fe200078efcff */
[----:B------:R-:W-:Y:S03]  /*8d30*/  @P5 STG.E.U16 desc[UR24][R156.64], R41 ;  /* 0x000000299c005986 */ /* 0x000fe6000c101518 */
[----:B---3--:R-:W-:Y:S01]  /*8d40*/  ISETP.LT.AND P5, PT, R2, UR6, !P0 ;  /* 0x0000000602007c0c */ /* 0x008fe2000c7a1270 */
[----:B------:R-:W3:Y:S01]  /*8d50*/  LDCU UR6, c[0x0][0x39c] ;  /* 0x00007380ff0677ac */ /* 0x000ee20008000800 */
[----:B------:R-:W-:Y:S01]  /*8d60*/  LOP3.LUT R2, R212, 0x22, RZ, 0xfc, !PT ;  /* 0x00000022d4027812 */ /* 0x000fe200078efcff */
[----:B------:R2:W-:Y:S01]  /*8d70*/  @P4 STG.E.U16 desc[UR24][R158.64], R12 ;  /* 0x0000000c9e004986 */ /* 0x0005e2000c101518 */
[----:B----4-:R-:W-:-:S02]  /*8d80*/  PRMT R3, R42, 0x7632, R3 ;  /* 0x000076322a037816 */ /* 0x010fc40000000003 */
[----:B0-----:R-:W-:Y:S01]  /*8d90*/  ISETP.LT.AND P4, PT, R2, UR7, !P0 ;  /* 0x0000000702007c0c */ /* 0x001fe2000c781270 */
[----:B------:R-:W0:Y:S01]  /*8da0*/  LDCU UR7, c[0x0][0x39c] ;  /* 0x00007380ff0777ac */ /* 0x000e220008000800 */
[----:B------:R-:W-:Y:S01]  /*8db0*/  LOP3.LUT R2, R212, 0x24, RZ, 0xfc, !PT ;  /* 0x00000024d4027812 */ /* 0x000fe200078efcff */
[----:B------:R-:W-:Y:S03]  /*8dc0*/  @P6 STG.E.U16 desc[UR24][R164.64], R42 ;  /* 0x0000002aa4006986 */ /* 0x000fe6000c101518 */
[----:B-1----:R-:W-:Y:S01]  /*8dd0*/  ISETP.LT.AND P6, PT, R2, UR4, !P0 ;  /* 0x0000000402007c0c */ /* 0x002fe2000c7c1270 */
[----:B------:R-:W1:Y:S01]  /*8de0*/  LDCU UR4, c[0x0][0x39c] ;  /* 0x00007380ff0477ac */ /* 0x000e620008000800 */
[----:B------:R-:W-:Y:S01]  /*8df0*/  LOP3.LUT R2, R212, 0x26, RZ, 0xfc, !PT ;  /* 0x00000026d4027812 */ /* 0x000fe200078efcff */
[----:B------:R4:W-:Y:S01]  /*8e00*/  @P2 STG.E.U16 desc[UR24][R166.64], R3 ;  /* 0x00000003a6002986 */ /* 0x0009e2000c101518 */
[----:B--2---:R-:W-:-:S02]  /*8e10*/  PRMT R12, R43, 0x7632, R12 ;  /* 0x000076322b0c7816 */ /* 0x004fc4000000000c */
[----:B------:R-:W-:Y:S01]  /*8e20*/  ISETP.LT.AND P2, PT, R2, UR5, !P0 ;  /* 0x0000000502007c0c */ /* 0x000fe2000c741270 */
[----:B------:R-:W-:Y:S01]  /*8e30*/  @P3 STG.E.U16 desc[UR24][R168.64], R43 ;  /* 0x0000002ba8003986 */ /* 0x000fe2000c101518 */
[----:B------:R-:W-:Y:S01]  /*8e40*/  LOP3.LUT R2, R212, 0x28, RZ, 0xfc, !PT ;  /* 0x00000028d4027812 */ /* 0x000fe200078efcff */
[----:B------:R-:W2:Y:S02]  /*8e50*/  LDCU UR5, c[0x0][0x39c] ;  /* 0x00007380ff0577ac */ /* 0x000ea40008000800 */
[----:B------:R1:W-:Y:S01]  /*8e60*/  @P1 STG.E.U16 desc[UR24][R170.64], R12 ;  /* 0x0000000caa001986 */ /* 0x0003e2000c101518 */
[----:B---3--:R-:W-:Y:S01]  /*8e70*/  ISETP.LT.AND P3, PT, R2, UR6, !P0 ;  /* 0x0000000602007c0c */ /* 0x008fe2000c761270 */
[----:B------:R-:W3:Y:S01]  /*8e80*/  LDCU UR6, c[0x0][0x39c] ;  /* 0x00007380ff0677ac */ /* 0x000ee20008000800 */
[----:B------:R-:W-:Y:S01]  /*8e90*/  LOP3.LUT R2, R212, 0x2a, RZ, 0xfc, !PT ;  /* 0x0000002ad4027812 */ /* 0x000fe200078efcff */
[----:B------:R-:W-:Y:S01]  /*8ea0*/  @P5 STG.E.U16 desc[UR24][R172.64], R60 ;  /* 0x0000003cac005986 */ /* 0x000fe2000c101518 */
[----:B----4-:R-:W-:-:S02]  /*8eb0*/  PRMT R3, R60, 0x7632, R3 ;  /* 0x000076323c037816 */ /* 0x010fc40000000003 */
[----:B0-----:R-:W-:Y:S02]  /*8ec0*/  ISETP.LT.AND P1, PT, R2, UR7, !P0 ;  /* 0x0000000702007c0c */ /* 0x001fe4000c721270 */
[C---:B------:R-:W-:Y:S01]  /*8ed0*/  LOP3.LUT R2, R212.reuse, 0x2c, RZ, 0xfc, !PT ;  /* 0x0000002cd4027812 */ /* 0x040fe200078efcff */
[----:B------:R0:W-:Y:S01]  /*8ee0*/  @P4 STG.E.U16 desc[UR24][R174.64], R3 ;  /* 0x00000003ae004986 */ /* 0x0001e2000c101518 */
[----:B-1----:R-:W-:Y:S02]  /*8ef0*/  LOP3.LUT R12, R212, 0x32, RZ, 0xfc, !PT ;  /* 0x00000032d40c7812 */ /* 0x002fe400078efcff */
[----:B------:R-:W-:Y:S01]  /*8f00*/  ISETP.LT.AND P5, PT, R2, UR4, !P0 ;  /* 0x0000000402007c0c */ /* 0x000fe2000c7a1270 */
[----:B------:R-:W1:Y:S01]  /*8f10*/  LDCU UR4, c[0x0][0x39c] ;  /* 0x00007380ff0477ac */ /* 0x000e620008000800 */
[----:B------:R-:W-:Y:S01]  /*8f20*/  LOP3.LUT R2, R212, 0x2e, RZ, 0xfc, !PT ;  /* 0x0000002ed4027812 */ /* 0x000fe200078efcff */
[----:B------:R-:W-:Y:S03]  /*8f30*/  @P6 STG.E.U16 desc[UR24][R176.64], R61 ;  /* 0x0000003db0006986 */ /* 0x000fe6000c101518 */
[----:B--2---:R-:W-:Y:S01]  /*8f40*/  ISETP.LT.AND P4, PT, R2, UR5, !P0 ;  /* 0x0000000502007c0c */ /* 0x004fe2000c781270 */
[----:B------:R-:W2:Y:S01]  /*8f50*/  LDCU UR5, c[0x0][0x39c] ;  /* 0x00007380ff0577ac */ /* 0x000ea20008000800 */
[----:B------:R-:W-:Y:S01]  /*8f60*/  LOP3.LUT R2, R212, 0x30, RZ, 0xfc, !PT ;  /* 0x00000030d4027812 */ /* 0x000fe200078efcff */
[----:B------:R4:W-:Y:S03]  /*8f70*/  @P2 STG.E.U16 desc[UR24][R178.64], R14 ;  /* 0x0000000eb2002986 */ /* 0x0009e6000c101518 */
[----:B---3--:R-:W-:Y:S01]  /*8f80*/  ISETP.LT.AND P6, PT, R2, UR6, !P0 ;  /* 0x0000000602007c0c */ /* 0x008fe2000c7c1270 */
[----:B------:R-:W-:Y:S01]  /*8f90*/  @P3 STG.E.U16 desc[UR24][R180.64], R62 ;  /* 0x0000003eb4003986 */ /* 0x000fe2000c101518 */
[C---:B------:R-:W-:Y:S01]  /*8fa0*/  LEA R2, P2, R183.reuse, R0, 0x1 ;  /* 0x00000000b7027211 */ /* 0x040fe200078408ff */
[----:B------:R-:W3:Y:S03]  /*8fb0*/  LDCU UR6, c[0x0][0x39c] ;  /* 0x00007380ff0677ac */ /* 0x000ee60008000800 */
[----:B0-----:R-:W-:Y:S01]  /*8fc0*/  LEA.HI.X.SX32 R3, R183, R88, 0x1, P2 ;  /* 0x00000058b7037211 */ /* 0x001fe200010f0eff */
[C---:B------:R-:W-:Y:S01]  /*8fd0*/  IMAD R183, R89.reuse, 0x2, R183 ;  /* 0x0000000259b77824 */ /* 0x040fe200078e02b7 */
[----:B-1----:R-:W-:Y:S01]  /*8fe0*/  ISETP.LT.AND P2, PT, R12, UR4, !P0 ;  /* 0x000000040c007c0c */ /* 0x002fe2000c741270 */
[----:B------:R-:W0:Y:S02]  /*8ff0*/  LDCU UR4, c[0x0][0x39c] ;  /* 0x00007380ff0477ac */ /* 0x000e240008000800 */
[----:B------:R-:W-:Y:S01]  /*9000*/  IMAD R15, R89, 0x2, R183 ;  /* 0x00000002590f7824 */ /* 0x000fe200078e02b7 */
[----:B------:R-:W-:Y:S01]  /*9010*/  LEA R12, P3, R183, R0, 0x1 ;  /* 0x00000000b70c7211 */ /* 0x000fe200078608ff */
[----:B------:R1:W-:Y:S01]  /*9020*/  @P1 STG.E.U16 desc[UR24][R2.64], R18 ;  /* 0x0000001202001986 */ /* 0x0003e2000c101518 */
[----:B--2---:R-:W-:Y:S01]  /*9030*/  ISETP.LT.AND P1, PT, R13, UR5, !P0 ;  /* 0x000000050d007c0c */ /* 0x004fe2000c721270 */
[----:B------:R-:W-:Y:S01]  /*9040*/  IMAD R17, R89, 0x2, R15 ;  /* 0x0000000259117824 */ /* 0x000fe200078e020f */
[----:B------:R-:W-:Y:S01]  /*9050*/  LEA.HI.X.SX32 R13, R183, R88, 0x1, P3 ;  /* 0x00000058b70d7211 */ /* 0x000fe200018f0eff */
[----:B------:R-:W2:Y:S01]  /*9060*/  LDCU UR5, c[0x0][0x39c] ;  /* 0x00007380ff0577ac */ /* 0x000ea20008000800 */
[----:B----4-:R-:W-:-:S03]  /*9070*/  LEA R14, P3, R15, R0, 0x1 ;  /* 0x000000000f0e7211 */ /* 0x010fc600078608ff */
[----:B------:R-:W-:Y:S01]  /*9080*/  @P5 STG.E.U16 desc[UR24][R12.64], R63 ;  /* 0x0000003f0c005986 */ /* 0x000fe2000c101518 */
[----:B------:R-:W-:Y:S02]  /*9090*/  LEA.HI.X.SX32 R15, R15, R88, 0x1, P3 ;  /* 0x000000580f0f7211 */ /* 0x000fe400018f0eff */
[----:B-1----:R-:W-:Y:S02]  /*90a0*/  PRMT R3, R63, 0x7632, R3 ;  /* 0x000076323f037816 */ /* 0x002fe40000000003 */
[----:B------:R-:W-:Y:S02]  /*90b0*/  LEA R2, P5, R17, R0, 0x1 ;  /* 0x0000000011027211 */ /* 0x000fe400078a08ff */
[----:B0-----:R-:W-:Y:S01]  /*90c0*/  ISETP.LT.AND P3, PT, R16, UR4, !P0 ;  /* 0x0000000410007c0c */ /* 0x001fe2000c761270 */
[----:B------:R-:W0:Y:S01]  /*90d0*/  LDCU UR4, c[0x0][0x39c] ;  /* 0x00007380ff0477ac */ /* 0x000e220008000800 */
[----:B------:R1:W-:Y:S01]  /*90e0*/  @P4 STG.E.U16 desc[UR24][R14.64], R3 ;  /* 0x000000030e004986 */ /* 0x0003e2000c101518 */
[----:B------:R-:W-:-:S02]  /*90f0*/  LOP3.LUT R16, R212, 0x3a, RZ, 0xfc, !PT ;  /* 0x0000003ad4107812 */ /* 0x000fc400078efcff */
[----:B------:R-:W-:Y:S02]  /*9100*/  LOP3.LUT R18, R212, 0x38, RZ, 0xfc, !PT ;  /* 0x00000038d4127812 */ /* 0x000fe400078efcff */
[----:B--2---:R-:W-:Y:S01]  /*9110*/  ISETP.LT.AND P4, PT, R16, UR5, !P0 ;  /* 0x0000000510007c0c */ /* 0x004fe2000c781270 */
[----:B------:R-:W2:Y:S01]  /*9120*/  LDCU UR5, c[0x0][0x39c] ;  /* 0x00007380ff0577ac */ /* 0x000ea20008000800 */
[----:B------:R-:W-:Y:S02]  /*9130*/  LOP3.LUT R16, R212, 0x3c, RZ, 0xfc, !PT ;  /* 0x0000003cd4107812 */ /* 0x000fe400078efcff */
[----:B-1----:R-:W-:Y:S01]  /*9140*/  LEA.HI.X.SX32 R3, R17, R88, 0x1, P5 ;  /* 0x0000005811037211 */ /* 0x002fe200028f0eff */
[----:B------:R-:W-:Y:S01]  /*9150*/  IMAD R17, R89, 0x2, R17 ;  /* 0x0000000259117824 */ /* 0x000fe200078e0211 */
[----:B---3--:R-:W-:Y:S01]  /*9160*/  ISETP.LT.AND P5, PT, R18, UR6, !P0 ;  /* 0x0000000612007c0c */ /* 0x008fe2000c7a1270 */
[----:B------:R-:W1:Y:S01]  /*9170*/  LDCU UR6, c[0x0][0x39c] ;  /* 0x00007380ff0677ac */ /* 0x000e620008000800 */
[----:B------:R-:W-:Y:S01]  /*9180*/  PRMT R18, R67, 0x7632, R18 ;  /* 0x0000763243127816 */ /* 0x000fe20000000012 */
[----:B------:R3:W-:Y:S01]  /*9190*/  @P6 STG.E.U16 desc[UR24][R2.64], R64 ;  /* 0x0000004002006986 */ /* 0x0007e2000c101518 */
[----:B------:R-:W-:Y:S01]  /*91a0*/  LEA R12, P6, R17, R0, 0x1 ;  /* 0x00000000110c7211 */ /* 0x000fe200078c08ff */
[----:B------:R-:W-:-:S03]  /*91b0*/  IMAD R15, R89, 0x2, R17 ;  /* 0x00000002590f7824 */ /* 0x000fc600078e0211 */
[----:B------:R-:W-:Y:S01]  /*91c0*/  LEA.HI.X.SX32 R13, R17, R88, 0x1, P6 ;  /* 0x00000058110d7211 */ /* 0x000fe200030f0eff */
[----:B------:R-:W-:Y:S01]  /*91d0*/  IMAD R17, R89, 0x2, R15 ;  /* 0x0000000259117824 */ /* 0x000fe200078e020f */
[----:B------:R-:W-:-:S03]  /*91e0*/  LEA R14, P6, R15, R0, 0x1 ;  /* 0x000000000f0e7211 */ /* 0x000fc600078c08ff */
[----:B------:R-:W-:Y:S01]  /*91f0*/  IMAD R19, R89, 0x2, R17 ;  /* 0x0000000259137824 */ /* 0x000fe200078e0211 */
[----:B------:R-:W-:Y:S02]  /*9200*/  LEA.HI.X.SX32 R15, R15, R88, 0x1, P6 ;  /* 0x000000580f0f7211 */ /* 0x000fe400030f0eff */
[----:B---3--:R-:W-:Y:S02]  /*9210*/  PRMT R3, R64, 0x7632, R3 ;  /* 0x0000763240037816 */ /* 0x008fe40000000003 */
[----:B------:R-:W-:-:S03]  /*9220*/  LEA R2, P6, R17, R0, 0x1 ;  /* 0x0000000011027211 */ /* 0x000fc600078c08ff */
[----:B------:R3:W-:Y:S01]  /*9230*/  @P2 STG.E.U16 desc[UR24][R12.64], R3 ;  /* 0x000000030c002986 */ /* 0x0007e2000c101518 */
[----:B0-----:R-:W-:Y:S01]  /*9240*/  ISETP.LT.AND P2, PT, R16, UR4, !P0 ;  /* 0x0000000410007c0c */ /* 0x001fe2000c741270 */
[----:B------:R-:W0:Y:S01]  /*9250*/  LDCU UR4, c[0x0][0x39c] ;  /* 0x00007380ff0477ac */ /* 0x000e220008000800 */
[----:B------:R-:W-:Y:S01]  /*9260*/  LOP3.LUT R16, R212, 0x3e, RZ, 0xfc, !PT ;  /* 0x0000003ed4107812 */ /* 0x000fe200078efcff */
[----:B------:R-:W-:Y:S03]  /*9270*/  @P1 STG.E.U16 desc[UR24][R14.64], R65 ;  /* 0x000000410e001986 */ /* 0x000fe6000c101518 */
[----:B--2---:R-:W-:Y:S01]  /*9280*/  ISETP.LT.AND P1, PT, R16, UR5, !P0 ;  /* 0x0000000510007c0c */ /* 0x004fe2000c721270 */
[----:B------:R-:W2:Y:S01]  /*9290*/  LDCU UR5, c[0x0][0x39c] ;  /* 0x00007380ff0577ac */ /* 0x000ea20008000800 */
[----:B------:R-:W-:Y:S02]  /*92a0*/  LOP3.LUT R16, R212, 0x42, RZ, 0xfc, !PT ;  /* 0x00000042d4107812 */ /* 0x000fe400078efcff */
[----:B---3--:R-:W-:-:S02]  /*92b0*/  LEA.HI.X.SX32 R3, R17, R88, 0x1, P6 ;  /* 0x0000005811037211 */ /* 0x008fc400030f0eff */
[----:B------:R-:W-:Y:S02]  /*92c0*/  PRMT R13, R65, 0x7632, R13 ;  /* 0x00007632410d7816 */ /* 0x000fe4000000000d */
[----:B------:R-:W-:Y:S02]  /*92d0*/  LEA R12, P6, R19, R0, 0x1 ;  /* 0x00000000130c7211 */ /* 0x000fe400078c08ff */
[----:B------:R-:W-:Y:S01]  /*92e0*/  LOP3.LUT R17, R212, 0x40, RZ, 0xfc, !PT ;  /* 0x00000040d4117812 */ /* 0x000fe200078efcff */
[----:B------:R3:W-:Y:S03]  /*92f0*/  @P3 STG.E.U16 desc[UR24][R2.64], R13 ;  /* 0x0000000d02003986 */ /* 0x0007e6000c101518 */
[----:B-1----:R-:W-:Y:S01]  /*9300*/  ISETP.LT.AND P3, PT, R17, UR6, !P0 ;  /* 0x0000000611007c0c */ /* 0x002fe2000c761270 */
[----:B------:R-:W1:Y:S01]  /*9310*/  LDCU UR6, c[0x0][0x39c] ;  /* 0x00007380ff0677ac */ /* 0x000e620008000800 */
[----:B---3--:R-:W-:Y:S01]  /*9320*/  LEA.HI.X.SX32 R13, R19, R88, 0x1, P6 ;  /* 0x00000058130d7211 */ /* 0x008fe200030f0eff */
[----:B------:R-:W-:Y:S01]  /*9330*/  IMAD R19, R89, 0x2, R19 ;  /* 0x0000000259137824 */ /* 0x000fe200078e0213 */
[----:B0-----:R-:W-:Y:S01]  /*9340*/  ISETP.LT.AND P6, PT, R16, UR4, !P0 ;  /* 0x0000000410007c0c */ /* 0x001fe2000c7c1270 */
[----:B------:R-:W0:Y:S01]  /*9350*/  LDCU UR4, c[0x0][0x39c] ;  /* 0x00007380ff0477ac */ /* 0x000e220008000800 */
[----:B------:R-:W-:Y:S01]  /*9360*/  LOP3.LUT R16, R212, 0x44, RZ, 0xfc, !PT ;  /* 0x00000044d4107812 */ /* 0x000fe200078efcff */
[----:B------:R3:W-:Y:S01]  /*9370*/  @P5 STG.E.U16 desc[UR24][R12.64], R66 ;  /* 0x000000420c005986 */ /* 0x0007e2000c101518 */
[----:B------:R-:W-:Y:S01]  /*9380*/  LEA R14, P5, R19, R0, 0x1 ;  /* 0x00000000130e7211 */ /* 0x000fe200078a08ff */
[----:B------:R-:W-:-:S03]  /*9390*/  IMAD R17, R89, 0x2, R19 ;  /* 0x0000000259117824 */ /* 0x000fc600078e0213 */
[----:B------:R-:W-:Y:S01]  /*93a0*/  LEA.HI.X.SX32 R15, R19, R88, 0x1, P5 ;  /* 0x00000058130f7211 */ /* 0x000fe200028f0eff */
[----:B------:R-:W-:Y:S01]  /*93b0*/  IMAD R19, R89, 0x2, R17 ;  /* 0x0000000259137824 */ /* 0x000fe200078e0211 */
[----:B------:R-:W-:-:S04]  /*93c0*/  LEA R2, P5, R17, R0, 0x1 ;  /* 0x0000000011027211 */ /* 0x000fc800078a08ff */
[----:B------:R-:W-:Y:S02]  /*93d0*/  LEA.HI.X.SX32 R3, R17, R88, 0x1, P5 ;  /* 0x0000005811037211 */ /* 0x000fe400028f0eff */
[----:B---3--:R-:W-:Y:S02]  /*93e0*/  PRMT R13, R66, 0x7632, R13 ;  /* 0x00007632420d7816 */ /* 0x008fe4000000000d */
[----:B------:R-:W-:-:S03]  /*93f0*/  LEA R12, P5, R19, R0, 0x1 ;  /* 0x00000000130c7211 */ /* 0x000fc600078a08ff */
[----:B------:R3:W-:Y:S01]  /*9400*/  @P4 STG.E.U16 desc[UR24][R14.64], R13 ;  /* 0x0000000d0e004986 */ /* 0x0007e2000c101518 */
[----:B--2---:R-:W-:Y:S01]  /*9410*/  ISETP.LT.AND P4, PT, R16, UR5, !P0 ;  /* 0x0000000510007c0c */ /* 0x004fe2000c781270 */
[----:B------:R-:W2:Y:S01]  /*9420*/  LDCU UR5, c[0x0][0x39c] ;  /* 0x00007380ff0577ac */ /* 0x000ea20008000800 */
[----:B------:R-:W-:Y:S01]  /*9430*/  LOP3.LUT R16, R212, 0x46, RZ, 0xfc, !PT ;  /* 0x00000046d4107812 */ /* 0x000fe200078efcff */
[----:B------:R4:W-:Y:S03]  /*9440*/  @P2 STG.E.U16 desc[UR24][R2.64], R67 ;  /* 0x0000004302002986 */ /* 0x0009e6000c101518 */
[----:B0-----:R-:W-:Y:S01]  /*9450*/  ISETP.LT.AND P2, PT, R16, UR4, !P0 ;  /* 0x0000000410007c0c */ /* 0x001fe2000c741270 */
[----:B------:R-:W0:Y:S01]  /*9460*/  LDCU UR4, c[0x0][0x39c] ;  /* 0x00007380ff0477ac */ /* 0x000e220008000800 */
[C---:B------:R-:W-:Y:S02]  /*9470*/  LOP3.LUT R16, R212.reuse, 0x4a, RZ, 0xfc, !PT ;  /* 0x0000004ad4107812 */ /* 0x040fe400078efcff */
[----:B---3--:R-:W-:Y:S01]  /*9480*/  LEA.HI.X.SX32 R13, R19, R88, 0x1, P5 ;  /* 0x00000058130d7211 */ /* 0x008fe200028f0eff */
[----:B------:R-:W-:Y:S01]  /*9490*/  IMAD R19, R89, 0x2, R19 ;  /* 0x0000000259137824 */ /* 0x000fe200078e0213 */
[----:B------:R-:W-:-:S03]  /*94a0*/  LOP3.LUT R15, R212, 0x48, RZ, 0xfc, !PT ;  /* 0x00000048d40f7812 */ /* 0x000fc600078efcff */
[----:B------:R-:W-:Y:S01]  /*94b0*/  IMAD R17, R89, 0x2, R19 ;  /* 0x0000000259117824 */ /* 0x000fe200078e0213 */
[----:B------:R-:W-:Y:S01]  /*94c0*/  LEA R14, P5, R19, R0, 0x1 ;  /* 0x00000000130e7211 */ /* 0x000fe200078a08ff */
[----:B------:R3:W-:Y:S01]  /*94d0*/  @P1 STG.E.U16 desc[UR24][R12.64], R18 ;  /* 0x000000120c001986 */ /* 0x0007e2000c101518 */
[----:B-1----:R-:W-:Y:S01]  /*94e0*/  ISETP.LT.AND P1, PT, R15, UR6, !P0 ;  /* 0x000000060f007c0c */ /* 0x002fe2000c721270 */
[----:B------:R-:W1:Y:S01]  /*94f0*/  LDCU UR6, c[0x0][0x39c] ;  /* 0x00007380ff0677ac */ /* 0x000e620008000800 */
[----:B------:R-:W-:Y:S01]  /*9500*/  LEA.HI.X.SX32 R15, R19, R88, 0x1, P5 ;  /* 0x00000058130f7211 */ /* 0x000fe200028f0eff */
[----:B------:R-:W-:Y:S01]  /*9510*/  IMAD R19, R89, 0x2, R17 ;  /* 0x0000000259137824 */ /* 0x000fe200078e0211 */
[----:B----4-:R-:W-:-:S03]  /*9520*/  LEA R2, P5, R17, R0, 0x1 ;  /* 0x0000000011027211 */ /* 0x010fc600078a08ff */
[----:B-----5:R-:W-:Y:S01]  /*9530*/  @P3 STG.E.U16 desc[UR24][R14.64], R108 ;  /* 0x0000006c0e003986 */ /* 0x020fe2000c101518 */
[----:B------:R-:W-:Y:S02]  /*9540*/  LEA.HI.X.SX32 R3, R17, R88, 0x1, P5 ;  /* 0x0000005811037211 */ /* 0x000fe400028f0eff */
[----:B0-----:R-:W-:Y:S01]  /*9550*/  ISETP.LT.AND P3, PT, R16, UR4, !P0 ;  /* 0x0000000410007c0c */ /* 0x001fe2000c761270 */
[----:B------:R-:W0:Y:S01]  /*9560*/  LDCU UR4, c[0x0][0x39c] ;  /* 0x00007380ff0477ac */ /* 0x000e220008000800 */
[----:B---3--:R-:W-:Y:S02]  /*9570*/  PRMT R13, R108, 0x7632, R13 ;  /* 0x000076326c0d7816 */ /* 0x008fe4000000000d */
[----:B------:R-:W-:Y:S02]  /*9580*/  LEA R12, P5, R19, R0, 0x1 ;  /* 0x00000000130c7211 */ /* 0x000fe400078a08ff */
[C---:B------:R-:W-:Y:S01]  /*9590*/  LOP3.LUT R17, R212.reuse, 0x4c, RZ, 0xfc, !PT ;  /* 0x0000004cd4117812 */ /* 0x040fe200078efcff */
[----:B------:R3:W-:Y:S01]  /*95a0*/  @P6 STG.E.U16 desc[UR24][R2.64], R13 ;  /* 0x0000000d02006986 */ /* 0x0007e2000c101518 */
[----:B------:R-:W-:-:S02]  /*95b0*/  LOP3.LUT R16, R212, 0x4e, RZ, 0xfc, !PT ;  /* 0x0000004ed4107812 */ /* 0x000fc400078efcff */
[----:B------:R-:W-:Y:S02]  /*95c0*/  LOP3.LUT R18, R212, 0x58, RZ, 0xfc, !PT ;  /* 0x00000058d4127812 */ /* 0x000fe400078efcff */
[----:B-1----:R-:W-:Y:S01]  /*95d0*/  ISETP.LT.AND P6, PT, R16, UR6, !P0 ;  /* 0x0000000610007c0c */ /* 0x002fe2000c7c1270 */
[----:B------:R-:W1:Y:S01]  /*95e0*/  LDCU UR6, c[0x0][0x39c] ;  /* 0x00007380ff0677ac */ /* 0x000e620008000800 */
[----:B------:R-:W-:Y:S02]  /*95f0*/  LOP3.LUT R16, R212, 0x50, RZ, 0xfc, !PT ;  /* 0x00000050d4107812 */ /* 0x000fe400078efcff */
[----:B---3--:R-:W-:Y:S01]  /*9600*/  LEA.HI.X.SX32 R13, R19, R88, 0x1, P5 ;  /* 0x00000058130d7211 */ /* 0x008fe200028f0eff */
[----:B------:R-:W-:Y:S01]  /*9610*/  IMAD R19, R89, 0x2, R19 ;  /* 0x0000000259137824 */ /* 0x000fe200078e0213 */
[----:B--2---:R-:W-:Y:S01]  /*9620*/  ISETP.LT.AND P5, PT, R17, UR5, !P0 ;  /* 0x0000000511007c0c */ /* 0x004fe2000c7a1270 */
[----:B------:R-:W2:Y:S02]  /*9630*/  LDCU UR5, c[0x0][0x39c] ;  /* 0x00007380ff0577ac */ /* 0x000ea40008000800 */
        /* <DEDUP_REMOVED lines=10> */
[----:B0-----:R-:W-:Y:S01]  /*96e0*/  ISETP.LT.AND P2, PT, R16, UR4, !P0 ;  /* 0x0000000410007c0c */ /* 0x001fe2000c741270 */
[----:B------:R-:W0:Y:S01]  /*96f0*/  LDCU UR4, c[0x0][0x39c] ;  /* 0x00007380ff0477ac */ /* 0x000e220008000800 */
[----:B------:R-:W-:Y:S01]  /*9700*/  LOP3.LUT R16, R212, 0x52, RZ, 0xfc, !PT ;  /* 0x00000052d4107812 */ /* 0x000fe200078efcff */
[----:B------:R4:W-:Y:S03]  /*9710*/  @P1 STG.E.U16 desc[UR24][R2.64], R110 ;  /* 0x0000006e02001986 */ /* 0x0009e6000c101518 */
[----:B--2---:R-:W-:Y:S01]  /*9720*/  ISETP.LT.AND P1, PT, R16, UR5, !P0 ;  /* 0x0000000510007c0c */ /* 0x004fe2000c721270 */
[----:B------:R-:W2:Y:S01]  /*9730*/  LDCU UR5, c[0x0][0x39c] ;  /* 0x00007380ff0577ac */ /* 0x000ea20008000800 */
[C---:B------:R-:W-:Y:S02]  /*9740*/  LOP3.LUT R16, R212.reuse, 0x56, RZ, 0xfc, !PT ;  /* 0x00000056d4107812 */ /* 0x040fe400078efcff */
[----:B---3--:R-:W-:Y:S01]  /*9750*/  LEA.HI.X.SX32 R13, R17, R88, 0x1, P4 ;  /* 0x00000058110d7211 */ /* 0x008fe200020f0eff */
[----:B------:R-:W-:Y:S01]  /*9760*/  IMAD R17, R89, 0x2, R17 ;  /* 0x0000000259117824 */ /* 0x000fe200078e0211 */
[----:B------:R-:W-:-:S02]  /*9770*/  LOP3.LUT R15, R212, 0x54, RZ, 0xfc, !PT ;  /* 0x00000054d40f7812 */ /* 0x000fc400078efcff */
[----:B----4-:R-:W-:Y:S01]  /*9780*/  PRMT R3, R110, 0x7632, R3 ;  /* 0x000076326e037816 */ /* 0x010fe20000000003 */
[----:B------:R-:W-:Y:S01]  /*9790*/  IMAD R19, R89, 0x2, R17 ;  /* 0x0000000259137824 */ /* 0x000fe200078e0211 */
[----:B------:R-:W-:-:S03]  /*97a0*/  LEA R14, P4, R17, R0, 0x1 ;  /* 0x00000000110e7211 */ /* 0x000fc600078808ff */
[----:B------:R3:W-:Y:S01]  /*97b0*/  @P3 STG.E.U16 desc[UR24][R12.64], R3 ;  /* 0x000000030c003986 */ /* 0x0007e2000c101518 */
[----:B-1----:R-:W-:Y:S01]  /*97c0*/  ISETP.LT.AND P3, PT, R15, UR6, !P0 ;  /* 0x000000060f007c0c */ /* 0x002fe2000c761270 */
[----:B------:R-:W1:Y:S01]  /*97d0*/  LDCU UR6, c[0x0][0x39c] ;  /* 0x00007380ff0677ac */ /* 0x000e620008000800 */
[----:B------:R-:W-:Y:S01]  /*97e0*/  LEA.HI.X.SX32 R15, R17, R88, 0x1, P4 ;  /* 0x00000058110f7211 */ /* 0x000fe200020f0eff */
[----:B------:R-:W-:Y:S01]  /*97f0*/  IMAD R17, R89, 0x2, R19 ;  /* 0x0000000259117824 */ /* 0x000fe200078e0213 */
[----:B------:R-:W-:-:S03]  /*9800*/  LEA R2, P4, R19, R0, 0x1 ;  /* 0x0000000013027211 */ /* 0x000fc600078808ff */
[----:B------:R-:W-:Y:S01]  /*9810*/  @P5 STG.E.U16 desc[UR24][R14.64], R111 ;  /* 0x0000006f0e005986 */ /* 0x000fe2000c101518 */
[----:B---3--:R-:W-:Y:S02]  /*9820*/  PRMT R13, R111, 0x7632, R13 ;  /* 0x000076326f0d7816 */ /* 0x008fe4000000000d */
[----:B------:R-:W-:Y:S02]  /*9830*/  LEA.HI.X.SX32 R3, R19, R88, 0x1, P4 ;  /* 0x0000005813037211 */ /* 0x000fe400020f0eff */
[----:B------:R-:W-:Y:S02]  /*9840*/  LEA R12, P5, R17, R0, 0x1 ;  /* 0x00000000110c7211 */ /* 0x000fe400078a08ff */
[----:B0-----:R-:W-:Y:S01]  /*9850*/  ISETP.LT.AND P4, PT, R16, UR4, !P0 ;  /* 0x0000000410007c0c */ /* 0x001fe2000c781270 */
[----:B------:R0:W-:Y:S01]  /*9860*/  @P6 STG.E.U16 desc[UR24][R2.64], R13 ;  /* 0x0000000d02006986 */ /* 0x0001e2000c101518 */
[----:B------:R-:W3:Y:S01]  /*9870*/  LDCU UR4, c[0x0][0x39c] ;  /* 0x00007380ff0477ac */ /* 0x000ee20008000800 */
[----:B------:R-:W-:-:S02]  /*9880*/  LOP3.LUT R16, R212, 0x5a, RZ, 0xfc, !PT ;  /* 0x0000005ad4107812 */ /* 0x000fc400078efcff */
[----:B--2---:R-:W-:Y:S01]  /*9890*/  ISETP.LT.AND P6, PT, R18, UR5, !P0 ;  /* 0x0000000512007c0c */ /* 0x004fe2000c7c1270 */
[----:B------:R-:W2:Y:S01]  /*98a0*/  LDCU UR5, c[0x0][0x39c] ;  /* 0x00007380ff0577ac */ /* 0x000ea20008000800 */
[----:B------:R-:W-:Y:S02]  /*98b0*/  PRMT R18, R155, 0x7632, R18 ;  /* 0x000076329b127816 */ /* 0x000fe40000000012 */
[----:B0-----:R-:W-:Y:S01]  /*98c0*/  LEA.HI.X.SX32 R13, R17, R88, 0x1, P5 ;  /* 0x00000058110d7211 */ /* 0x001fe200028f0eff */
[----:B------:R-:W-:Y:S01]  /*98d0*/  IMAD R17, R89, 0x2, R17 ;  /* 0x0000000259117824 */ /* 0x000fe200078e0211 */
[----:B-1----:R-:W-:Y:S01]  /*98e0*/  ISETP.LT.AND P5, PT, R16, UR6, !P0 ;  /* 0x0000000610007c0c */ /* 0x002fe2000c7a1270 */
        /* <DEDUP_REMOVED lines=9> */
[----:B-1----:R-:W-:Y:S02]  /*9980*/  PRMT R13, R152, 0x7632, R13 ;  /* 0x00007632980d7816 */ /* 0x002fe4000000000d */
[----:B------:R-:W-:-:S03]  /*9990*/  LEA R12, P2, R17, R0, 0x1 ;  /* 0x00000000110c7211 */ /* 0x000fc600078408ff */
[----:B------:R1:W-:Y:S01]  /*99a0*/  @P1 STG.E.U16 desc[UR24][R14.64], R13 ;  /* 0x0000000d0e001986 */ /* 0x0003e2000c101518 */
[----:B---3--:R-:W-:Y:S01]  /*99b0*/  ISETP.LT.AND P1, PT, R16, UR4, !P0 ;  /* 0x0000000410007c0c */ /* 0x008fe2000c721270 */
[----:B------:R-:W3:Y:S01]  /*99c0*/  LDCU UR4, c[0x0][0x39c] ;  /* 0x00007380ff0477ac */ /* 0x000ee20008000800 */
[C---:B------:R-:W-:Y:S01]  /*99d0*/  LOP3.LUT R16, R212.reuse, 0x5e, RZ, 0xfc, !PT ;  /* 0x0000005ed4107812 */ /* 0x040fe200078efcff */
[----:B------:R4:W-:Y:S01]  /*99e0*/  @P3 STG.E.U16 desc[UR24][R2.64], R153 ;  /* 0x0000009902003986 */ /* 0x0009e2000c101518 */
[----:B-1----:R-:W-:Y:S01]  /*99f0*/  LEA.HI.X.SX32 R13, R17, R88, 0x1, P2 ;  /* 0x00000058110d7211 */ /* 0x002fe200010f0eff */
[----:B------:R-:W-:Y:S01]  /*9a00*/  IMAD R17, R89, 0x2, R17 ;  /* 0x0000000259117824 */ /* 0x000fe200078e0211 */
[----:B------:R-:W-:Y:S02]  /*9a10*/  LOP3.LUT R15, R212, 0x60, RZ, 0xfc, !PT ;  /* 0x00000060d40f7812 */ /* 0x000fe400078efcff */
[----:B----4-:R-:W-:Y:S01]  /*9a20*/  PRMT R3, R153, 0x7632, R3 ;  /* 0x0000763299037816 */ /* 0x010fe20000000003 */
[----:B------:R-:W-:Y:S01]  /*9a30*/  IMAD R19, R89, 0x2, R17 ;  /* 0x0000000259137824 */ /* 0x000fe200078e0211 */
[----:B--2---:R-:W-:Y:S01]  /*9a40*/  ISETP.LT.AND P2, PT, R16, UR5, !P0 ;  /* 0x0000000510007c0c */ /* 0x004fe2000c741270 */
[----:B------:R-:W1:Y:S01]  /*9a50*/  LDCU UR5, c[0x0][0x39c] ;  /* 0x00007380ff0577ac */ /* 0x000e620008000800 */
[----:B0-----:R-:W-:Y:S01]  /*9a60*/  ISETP.LT.AND P3, PT, R15, UR6, !P0 ;  /* 0x000000060f007c0c */ /* 0x001fe2000c761270 */
[----:B------:R0:W-:Y:S01]  /*9a70*/  @P4 STG.E.U16 desc[UR24][R12.64], R3 ;  /* 0x000000030c004986 */ /* 0x0001e2000c101518 */
[----:B------:R-:W-:Y:S01]  /*9a80*/  LEA R14, P4, R17, R0, 0x1 ;  /* 0x00000000110e7211 */ /* 0x000fe200078808ff */
[----:B------:R-:W2:Y:S01]  /*9a90*/  LDCU UR6, c[0x0][0x39c] ;  /* 0x00007380ff0677ac */ /* 0x000ea20008000800 */
[----:B------:R-:W-:-:S02]  /*9aa0*/  LOP3.LUT R16, R212, 0x62, RZ, 0xfc, !PT ;  /* 0x00000062d4107812 */ /* 0x000fc400078efcff */
[----:B------:R-:W-:Y:S02]  /*9ab0*/  LEA.HI.X.SX32 R15, R17, R88, 0x1, P4 ;  /* 0x00000058110f7211 */ /* 0x000fe400020f0eff */
[----:B------:R-:W-:-:S03]  /*9ac0*/  LEA R2, P4, R19, R0, 0x1 ;  /* 0x0000000013027211 */ /* 0x000fc600078808ff */
[----:B------:R4:W-:Y:S01]  /*9ad0*/  @P6 STG.E.U16 desc[UR24][R14.64], R154 ;  /* 0x0000009a0e006986 */ /* 0x0009e2000c101518 */
[----:B0-----:R-:W-:Y:S02]  /*9ae0*/  PRMT R13, R154, 0x7632, R13 ;  /* 0x000076329a0d7816 */ /* 0x001fe4000000000d */
[----:B------:R-:W-:Y:S01]  /*9af0*/  LEA.HI.X.SX32 R3, R19, R88, 0x1, P4 ;  /* 0x0000005813037211 */ /* 0x000fe200020f0eff */
[----:B------:R-:W-:Y:S01]  /*9b00*/  IMAD R19, R89, 0x2, R19 ;  /* 0x0000000259137824 */ /* 0x000fe200078e0213 */
[----:B---3--:R-:W-:Y:S01]  /*9b10*/  ISETP.LT.AND P4, PT, R16, UR4, !P0 ;  /* 0x0000000410007c0c */ /* 0x008fe2000c781270 */
[----:B------:R-:W0:Y:S01]  /*9b20*/  LDCU UR4, c[0x0][0x39c] ;  /* 0x00007380ff0477ac */ /* 0x000e220008000800 */
[C---:B------:R-:W-:Y:S01]  /*9b30*/  LOP3.LUT R16, R212.reuse, 0x64, RZ, 0xfc, !PT ;  /* 0x00000064d4107812 */ /* 0x040fe200078efcff */
[----:B------:R3:W-:Y:S01]  /*9b40*/  @P5 STG.E.U16 desc[UR24][R2.64], R13 ;  /* 0x0000000d02005986 */ /* 0x0007e2000c101518 */
[----:B------:R-:W-:Y:S01]  /*9b50*/  LEA R12, P5, R19, R0, 0x1 ;  /* 0x00000000130c7211 */ /* 0x000fe200078a08ff */
[----:B------:R-:W-:Y:S01]  /*9b60*/  IMAD R29, R89, 0x2, R19 ;  /* 0x00000002591d7824 */ /* 0x000fe200078e0213 */
[----:B----4-:R-:W-:-:S02]  /*9b70*/  LOP3.LUT R14, R212, 0x66, RZ, 0xfc, !PT ;  /* 0x00000066d40e7812 */ /* 0x010fc400078efcff */
[----:B---3--:R-:W-:Y:S02]  /*9b80*/  LEA.HI.X.SX32 R13, R19, R88, 0x1, P5 ;  /* 0x00000058130d7211 */ /* 0x008fe400028f0eff */
[----:B-1----:R-:W-:Y:S01]  /*9b90*/  ISETP.LT.AND P5, PT, R16, UR5, !P0 ;  /* 0x0000000510007c0c */ /* 0x002fe2000c7a1270 */
[----:B------:R-:W1:Y:S01]  /*9ba0*/  LDCU UR5, c[0x0][0x39c] ;  /* 0x00007380ff0577ac */ /* 0x000e620008000800 */
[C---:B------:R-:W-:Y:S01]  /*9bb0*/  LEA R16, P6, R29.reuse, R0, 0x1 ;  /* 0x000000001d107211 */ /* 0x040fe200078c08ff */
[----:B------:R3:W-:Y:S01]  /*9bc0*/  @P1 STG.E.U16 desc[UR24][R12.64], R155 ;  /* 0x0000009b0c001986 */ /* 0x0007e2000c101518 */
[----:B------:R-:W-:Y:S02]  /*9bd0*/  LOP3.LUT R3, R212, 0x68, RZ, 0xfc, !PT ;  /* 0x00000068d4037812 */ /* 0x000fe400078efcff */
[----:B------:R-:W-:Y:S01]  /*9be0*/  LEA.HI.X.SX32 R17, R29, R88, 0x1, P6 ;  /* 0x000000581d117211 */ /* 0x000fe200030f0eff */
[----:B------:R-:W-:Y:S01]  /*9bf0*/  IMAD R29, R89, 0x2, R29 ;  /* 0x00000002591d7824 */ /* 0x000fe200078e021d */
[----:B--2---:R-:W-:Y:S01]  /*9c00*/  ISETP.LT.AND P1, PT, R14, UR6, !P0 ;  /* 0x000000060e007c0c */ /* 0x004fe2000c721270 */
[----:B------:R-:W2:Y:S01]  /*9c10*/  LDCU UR6, c[0x0][0x39c] ;  /* 0x00007380ff0677ac */ /* 0x000ea20008000800 */
[----:B------:R-:W-:Y:S01]  /*9c20*/  LOP3.LUT R14, R212, 0x6a, RZ, 0xfc, !PT ;  /* 0x0000006ad40e7812 */ /* 0x000fe200078efcff */
[----:B------:R4:W-:Y:S01]  /*9c30*/  @P2 STG.E.U16 desc[UR24][R16.64], R18 ;  /* 0x0000001210002986 */ /* 0x0009e2000c101518 */
[----:B------:R-:W-:Y:S01]  /*9c40*/  LEA R2, P6, R29, R0, 0x1 ;  /* 0x000000001d027211 */ /* 0x000fe200078c08ff */
[----:B------:R-:W-:Y:S01]  /*9c50*/  IMAD R15, R89, 0x2, R29 ;  /* 0x00000002590f7824 */ /* 0x000fe200078e021d */
[----:B0-----:R-:W-:Y:S01]  /*9c60*/  ISETP.LT.AND P2, PT, R3, UR4, !P0 ;  /* 0x0000000403007c0c */ /* 0x001fe2000c741270 */
[----:B------:R-:W0:Y:S01]  /*9c70*/  LDCU UR4, c[0x0][0x39c] ;  /* 0x00007380ff0477ac */ /* 0x000e220008000800 */
[----:B------:R-:W-:-:S02]  /*9c80*/  LEA.HI.X.SX32 R3, R29, R88, 0x1, P6 ;  /* 0x000000581d037211 */ /* 0x000fc400030f0eff */
[C---:B---3--:R-:W-:Y:S02]  /*9c90*/  LEA R12, P6, R15.reuse, R0, 0x1 ;  /* 0x000000000f0c7211 */ /* 0x048fe400078c08ff */
[----:B------:R-:W-:Y:S01]  /*9ca0*/  PRMT R19, R116, 0x7632, R19 ;  /* 0x0000763274137816 */ /* 0x000fe20000000013 */
[----:B------:R3:W-:Y:S01]  /*9cb0*/  @P3 STG.E.U16 desc[UR24][R2.64], R116 ;  /* 0x0000007402003986 */ /* 0x0007e2000c101518 */
[----:B------:R-:W-:Y:S01]  /*9cc0*/  LEA.HI.X.SX32 R13, R15, R88, 0x1, P6 ;  /* 0x000000580f0d7211 */ /* 0x000fe200030f0eff */
[----:B----4-:R-:W-:Y:S01]  /*9cd0*/  IMAD R17, R89, 0x2, R15 ;  /* 0x0000000259117824 */ /* 0x010fe200078e020f */
[----:B-1----:R-:W-:Y:S01]  /*9ce0*/  ISETP.LT.AND P3, PT, R14, UR5, !P0 ;  /* 0x000000050e007c0c */ /* 0x002fe2000c761270 */
[----:B------:R-:W1:Y:S01]  /*9cf0*/  LDCU UR5, c[0x0][0x39c] ;  /* 0x00007380ff0577ac */ /* 0x000e620008000800 */
[----:B------:R-:W-:Y:S01]  /*9d00*/  LOP3.LUT R16, R212, 0x6e, RZ, 0xfc, !PT ;  /* 0x0000006ed4107812 */ /* 0x000fe200078efcff */
[----:B------:R4:W-:Y:S01]  /*9d10*/  @P4 STG.E.U16 desc[UR24][R12.64], R19 ;  /* 0x000000130c004986 */ /* 0x0009e2000c101518 */
[----:B------:R-:W-:-:S02]  /*9d20*/  LEA R14, P6, R17, R0, 0x1 ;  /* 0x00000000110e7211 */ /* 0x000fc400078c08ff */
[----:B------:R-:W-:Y:S02]  /*9d30*/  LOP3.LUT R18, R212, 0x6c, RZ, 0xfc, !PT ;  /* 0x0000006cd4127812 */ /* 0x000fe400078efcff */
[----:B------:R-:W-:Y:S01]  /*9d40*/  LEA.HI.X.SX32 R15, R17, R88, 0x1, P6 ;  /* 0x00000058110f7211 */ /* 0x000fe200030f0eff */
[----:B------:R-:W-:Y:S01]  /*9d50*/  IMAD R17, R89, 0x2, R17 ;  /* 0x0000000259117824 */ /* 0x000fe200078e0211 */
[----:B0-----:R-:W-:Y:S01]  /*9d60*/  ISETP.LT.AND P4, PT, R16, UR4, !P0 ;  /* 0x0000000410007c0c */ /* 0x001fe2000c781270 */
[----:B------:R-:W0:Y:S01]  /*9d70*/  LDCU UR4, c[0x0][0x39c] ;  /* 0x00007380ff0477ac */ /* 0x000e220008000800 */
[----:B--2---:R-:W-:Y:S01]  /*9d80*/  ISETP.LT.AND P6, PT, R18, UR6, !P0 ;  /* 0x0000000612007c0c */ /* 0x004fe2000c7c1270 */
[----:B------:R2:W-:Y:S01]  /*9d90*/  @P5 STG.E.U16 desc[UR24][R14.64], R117 ;  /* 0x000000750e005986 */ /* 0x0005e2000c101518 */
[----:B---3--:R-:W-:Y:S01]  /*9da0*/  LEA R2, P5, R17, R0, 0x1 ;  /* 0x0000000011027211 */ /* 0x008fe200078a08ff */
[----:B----4-:R-:W-:Y:S01]  /*9db0*/  IMAD R13, R89, 0x2, R17 ;  /* 0x00000002590d7824 */ /* 0x010fe200078e0211 */
[----:B------:R-:W3:Y:S01]  /*9dc0*/  LDCU UR6, c[0x0][0x39c] ;  /* 0x00007380ff0677ac */ /* 0x000ee20008000800 */
[----:B------:R-:W-:-:S02]  /*9dd0*/  LOP3.LUT R16, R212, 0x70, RZ, 0xfc, !PT ;  /* 0x00000070d4107812 */ /* 0x000fc400078efcff */
[----:B------:R-:W-:Y:S01]  /*9de0*/  LEA.HI.X.SX32 R3, R17, R88, 0x1, P5 ;  /* 0x0000005811037211 */ /* 0x000fe200028f0eff */
[----:B------:R-:W-:Y:S01]  /*9df0*/  IMAD R17, R89, 0x2, R13 ;  /* 0x0000000259117824 */ /* 0x000fe200078e020d */
[----:B------:R-:W-:Y:S02]  /*9e00*/  LEA R12, P5, R13, R0, 0x1 ;  /* 0x000000000d0c7211 */ /* 0x000fe400078a08ff */
[----:B------:R-:W-:Y:S02]  /*9e10*/  LOP3.LUT R18, R212, 0x78, RZ, 0xfc, !PT ;  /* 0x00000078d4127812 */ /* 0x000fe400078efcff */
[----:B--2---:R-:W-:Y:S02]  /*9e20*/  PRMT R15, R117, 0x7632, R15 ;  /* 0x00007632750f7816 */ /* 0x004fe4000000000f */
[----:B------:R-:W-:Y:S02]  /*9e30*/  LEA.HI.X.SX32 R13, R13, R88, 0x1, P5 ;  /* 0x000000580d0d7211 */ /* 0x000fe400028f0eff */
[----:B------:R-:W-:Y:S01]  /*9e40*/  LEA R14, P5, R17, R0, 0x1 ;  /* 0x00000000110e7211 */ /* 0x000fe200078a08ff */
[----:B------:R2:W-:Y:S01]  /*9e50*/  @P1 STG.E.U16 desc[UR24][R2.64], R15 ;  /* 0x0000000f02001986 */ /* 0x0005e2000c101518 */
[----:B-1----:R-:W-:Y:S01]  /*9e60*/  ISETP.LT.AND P1, PT, R16, UR5, !P0 ;  /* 0x0000000510007c0c */ /* 0x002fe2000c721270 */
[----:B------:R-:W1:Y:S01]  /*9e70*/  LDCU UR5, c[0x0][0x39c] ;  /* 0x00007380ff0577ac */ /* 0x000e620008000800 */
[----:B------:R-:W-:Y:S01]  /*9e80*/  LOP3.LUT R16, R212, 0x72, RZ, 0xfc, !PT ;  /* 0x00000072d4107812 */ /* 0x000fe200078efcff */
[----:B------:R4:W-:Y:S03]  /*9e90*/  @P2 STG.E.U16 desc[UR24][R12.64], R118 ;  /* 0x000000760c002986 */ /* 0x0009e6000c101518 */
[----:B0-----:R-:W-:Y:S01]  /*9ea0*/  ISETP.LT.AND P2, PT, R16, UR4, !P0 ;  /* 0x0000000410007c0c */ /* 0x001fe2000c741270 */
[----:B------:R-:W0:Y:S01]  /*9eb0*/  LDCU UR4, c[0x0][0x39c] ;  /* 0x00007380ff0477ac */ /* 0x000e220008000800 */
[----:B------:R-:W-:-:S02]  /*9ec0*/  LOP3.LUT R16, R212, 0x76, RZ, 0xfc, !PT ;  /* 0x00000076d4107812 */ /* 0x000fc400078efcff */
[----:B--2---:R-:W-:Y:S01]  /*9ed0*/  LEA.HI.X.SX32 R15, R17, R88, 0x1, P5 ;  /* 0x00000058110f7211 */ /* 0x004fe200028f0eff */
[C---:B------:R-:W-:Y:S01]  /*9ee0*/  IMAD R17, R89.reuse, 0x2, R17 ;  /* 0x0000000259117824 */ /* 0x040fe200078e0211 */
[----:B------:R-:W-:Y:S02]  /*9ef0*/  LOP3.LUT R3, R212, 0x74, RZ, 0xfc, !PT ;  /* 0x00000074d4037812 */ /* 0x000fe400078efcff */
[----:B----4-:R-:W-:Y:S01]  /*9f00*/  PRMT R13, R118, 0x7632, R13 ;  /* 0x00007632760d7816 */ /* 0x010fe2000000000d */
[----:B------:R-:W-:Y:S01]  /*9f10*/  IMAD R19, R89, 0x2, R17 ;  /* 0x0000000259137824 */ /* 0x000fe200078e0211 */
[----:B------:R-:W-:-:S03]  /*9f20*/  LEA R2, P5, R17, R0, 0x1 ;  /* 0x0000000011027211 */ /* 0x000fc600078a08ff */
[----:B------:R2:W-:Y:S01]  /*9f30*/  @P3 STG.E.U16 desc[UR24][R14.64], R13 ;  /* 0x0000000d0e003986 */ /* 0x0005e2000c101518 */
[----:B---3--:R-:W-:Y:S01]  /*9f40*/  ISETP.LT.AND P3, PT, R3, UR6, !P0 ;  /* 0x0000000603007c0c */ /* 0x008fe2000c761270 */
[----:B------:R-:W3:Y:S01]  /*9f50*/  LDCU UR6, c[0x0][0x39c] ;  /* 0x00007380ff0677ac */ /* 0x000ee20008000800 */
[----:B------:R-:W-:Y:S01]  /*9f60*/  LEA.HI.X.SX32 R3, R17, R88, 0x1, P5 ;  /* 0x0000005811037211 */ /* 0x000fe200028f0eff */
[----:B------:R-:W-:Y:S01]  /*9f70*/  IMAD R17, R89, 0x2, R19 ;  /* 0x0000000259117824 */ /* 0x000fe200078e0213 */
[----:B------:R-:W-:-:S03]  /*9f80*/  LEA R12, P5, R19, R0, 0x1 ;  /* 0x00000000130c7211 */ /* 0x000fc600078a08ff */
[----:B------:R-:W-:Y:S01]  /*9f90*/  @P6 STG.E.U16 desc[UR24][R2.64], R119 ;  /* 0x0000007702006986 */ /* 0x000fe2000c101518 */
[----:B--2---:R-:W-:Y:S02]  /*9fa0*/  PRMT R15, R119, 0x7632, R15 ;  /* 0x00007632770f7816 */ /* 0x004fe4000000000f */
[----:B------:R-:W-:Y:S02]  /*9fb0*/  LEA.HI.X.SX32 R13, R19, R88, 0x1, P5 ;  /* 0x00000058130d7211 */ /* 0x000fe400028f0eff */
[----:B------:R-:W-:Y:S02]  /*9fc0*/  LEA R14, P6, R17, R0, 0x1 ;  /* 0x00000000110e7211 */ /* 0x000fe400078c08ff */
[----:B0-----:R-:W-:Y:S01]  /*9fd0*/  ISETP.LT.AND P5, PT, R16, UR4, !P0 ;  /* 0x0000000410007c0c */ /* 0x001fe2000c7a1270 */
[----:B------:R0:W-:Y:S01]  /*9fe0*/  @P4 STG.E.U16 desc[UR24][R12.64], R15 ;  /* 0x0000000f0c004986 */ /* 0x0001e2000c101518 */
[----:B------:R-:W2:Y:S01]  /*9ff0*/  LDCU UR4, c[0x0][0x39c] ;  /* 0x00007380ff0477ac */ /* 0x000ea20008000800 */
[----:B------:R-:W-:-:S02]  /*a000*/  LOP3.LUT R16, R212, 0x7a, RZ, 0xfc, !PT ;  /* 0x0000007ad4107812 */ /* 0x000fc400078efcff */
[----:B-1----:R-:W-:Y:S01]  /*a010*/  ISETP.LT.AND P4, PT, R18, UR5, !P0 ;  /* 0x0000000512007c0c */ /* 0x002fe2000c781270 */
[----:B------:R-:W1:Y:S01]  /*a020*/  LDCU UR5, c[0x0][0x39c] ;  /* 0x00007380ff0577ac */ /* 0x000e620008000800 */
[----:B------:R-:W-:Y:S02]  /*a030*/  PRMT R18, R135, 0x7632, R18 ;  /* 0x0000763287127816 */ /* 0x000fe40000000012 */
[----:B0-----:R-:W-:Y:S01]  /*a040*/  LEA.HI.X.SX32 R15, R17, R88, 0x1, P6 ;  /* 0x00000058110f7211 */ /* 0x001fe200030f0eff */
[----:B------:R-:W-:Y:S01]  /*a050*/  IMAD R17, R89, 0x2, R17 ;  /* 0x0000000259117824 */ /* 0x000fe200078e0211 */
[----:B---3--:R-:W-:Y:S01]  /*a060*/  ISETP.LT.AND P6, PT, R16, UR6, !P0 ;  /* 0x0000000610007c0c */ /* 0x008fe2000c7c1270 */
        /* <DEDUP_REMOVED lines=10> */
[----:B--2---:R-:W-:Y:S01]  /*a110*/  ISETP.LT.AND P1, PT, R16, UR4, !P0 ;  /* 0x0000000410007c0c */ /* 0x004fe2000c721270 */
[----:B------:R-:W2:Y:S01]  /*a120*/  LDCU UR4, c[0x0][0x39c] ;  /* 0x00007380ff0477ac */ /* 0x000ea20008000800 */
[----:B------:R-:W-:Y:S01]  /*a130*/  LOP3.LUT R16, R212, 0x7e, RZ, 0xfc, !PT ;  /* 0x0000007ed4107812 */ /* 0x000fe200078efcff */
[----:B------:R3:W-:Y:S01]  /*a140*/  @P2 STG.E.U16 desc[UR24][R2.64], R15 ;  /* 0x0000000f02002986 */ /* 0x0007e2000c101518 */
[----:B------:R-:W-:-:S03]  /*a150*/  LEA R14, P2, R17, R0, 0x1 ;  /* 0x00000000110e7211 */ /* 0x000fc600078408ff */
[----:B------:R4:W-:Y:S01]  /*a160*/  @P3 STG.E.U16 desc[UR24][R12.64], R133 ;  /* 0x000000850c003986 */ /* 0x0009e2000c101518 */
[----:B---3--:R-:W-:Y:S01]  /*a170*/  LEA.HI.X.SX32 R15, R17, R88, 0x1, P2 ;  /* 0x00000058110f7211 */ /* 0x008fe200010f0eff */
[----:B------:R-:W-:Y:S01]  /*a180*/  IMAD R17, R89, 0x2, R17 ;  /* 0x0000000259117824 */ /* 0x000fe200078e0211 */
[----:B------:R-:W-:Y:S02]  /*a190*/  LOP3.LUT R3, R212, 0x80, RZ, 0xfc, !PT ;  /* 0x00000080d4037812 */ /* 0x000fe400078efcff */
[----:B----4-:R-:W-:Y:S01]  /*a1a0*/  PRMT R13, R133, 0x7632, R13 ;  /* 0x00007632850d7816 */ /* 0x010fe2000000000d */
[----:B------:R-:W-:Y:S01]  /*a1b0*/  IMAD R19, R89, 0x2, R17 ;  /* 0x0000000259137824 */ /* 0x000fe200078e0211 */
[----:B-1----:R-:W-:Y:S01]  /*a1c0*/  ISETP.LT.AND P2, PT, R16, UR5, !P0 ;  /* 0x0000000510007c0c */ /* 0x002fe2000c741270 */
[----:B------:R-:W1:Y:S01]  /*a1d0*/  LDCU UR5, c[0x0][0x39c] ;  /* 0x00007380ff0577ac */ /* 0x000e620008000800 */
[----:B0-----:R-:W-:Y:S01]  /*a1e0*/  ISETP.LT.AND P3, PT, R3, UR6, !P0 ;  /* 0x0000000603007c0c */ /* 0x001fe2000c761270 */
[----:B------:R0:W-:Y:S01]  /*a1f0*/  @P5 STG.E.U16 desc[UR24][R14.64], R13 ;  /* 0x0000000d0e005986 */ /* 0x0001e2000c101518 */
[----:B------:R-:W-:Y:S01]  /*a200*/  LEA R2, P5, R17, R0, 0x1 ;  /* 0x0000000011027211 */ /* 0x000fe200078a08ff */
[----:B------:R-:W3:Y:S01]  /*a210*/  LDCU UR6, c[0x0][0x39c] ;  /* 0x00007380ff0677ac */ /* 0x000ee20008000800 */
[----:B------:R-:W-:-:S02]  /*a220*/  LOP3.LUT R16, R212, 0x82, RZ, 0xfc, !PT ;  /* 0x00000082d4107812 */ /* 0x000fc400078efcff */
[----:B------:R-:W-:Y:S02]  /*a230*/  LEA.HI.X.SX32 R3, R17, R88, 0x1, P5 ;  /* 0x0000005811037211 */ /* 0x000fe400028f0eff */
[----:B------:R-:W-:-:S03]  /*a240*/  LEA R12, P5, R19, R0, 0x1 ;  /* 0x00000000130c7211 */ /* 0x000fc600078a08ff */
[----:B------:R4:W-:Y:S01]  /*a250*/  @P4 STG.E.U16 desc[UR24][R2.64], R134 ;  /* 0x0000008602004986 */ /* 0x0009e2000c101518 */
[----:B--2---:R-:W-:Y:S01]  /*a260*/  ISETP.LT.AND P4, PT, R16, UR4, !P0 ;  /* 0x0000000410007c0c */ /* 0x004fe2000c781270 */
[----:B------:R-:W2:Y:S01]  /*a270*/  LDCU UR4, c[0x0][0x39c] ;  /* 0x00007380ff0477ac */ /* 0x000ea20008000800 */
[----:B0-----:R-:W-:Y:S01]  /*a280*/  LEA.HI.X.SX32 R13, R19, R88, 0x1, P5 ;  /* 0x00000058130d7211 */ /* 0x001fe200028f0eff */
[C---:B------:R-:W-:Y:S01]  /*a290*/  IMAD R19, R89.reuse, 0x2, R19 ;  /* 0x0000000259137824 */ /* 0x040fe200078e0213 */
[----:B------:R-:W-:Y:S02]  /*a2a0*/  PRMT R15, R134, 0x7632, R15 ;  /* 0x00007632860f7816 */ /* 0x000fe4000000000f */
[C---:B------:R-:W-:Y:S01]  /*a2b0*/  LOP3.LUT R16, R212.reuse, 0x84, RZ, 0xfc, !PT ;  /* 0x00000084d4107812 */ /* 0x040fe200078efcff */
[----:B------:R-:W-:Y:S01]  /*a2c0*/  IMAD R29, R89, 0x2, R19 ;  /* 0x00000002591d7824 */ /* 0x000fe200078e0213 */
[----:B------:R-:W-:Y:S01]  /*a2d0*/  LEA R14, P5, R19, R0, 0x1 ;  /* 0x00000000130e7211 */ /* 0x000fe200078a08ff */
[----:B------:R0:W-:Y:S01]  /*a2e0*/  @P6 STG.E.U16 desc[UR24][R12.64], R15 ;  /* 0x0000000f0c006986 */ /* 0x0001e2000c101518 */
[----:B----4-:R-:W-:-:S02]  /*a2f0*/  LOP3.LUT R2, R212, 0x86, RZ, 0xfc, !PT ;  /* 0x00000086d4027812 */ /* 0x010fc400078efcff */
[----:B------:R-:W-:Y:S02]  /*a300*/  LOP3.LUT R3, R212, 0x88, RZ, 0xfc, !PT ;  /* 0x00000088d4037812 */ /* 0x000fe400078efcff */
[----:B0-----:R-:W-:Y:S02]  /*a310*/  LEA.HI.X.SX32 R15, R19, R88, 0x1, P5 ;  /* 0x00000058130f7211 */ /* 0x001fe400028f0eff */
[----:B-1----:R-:W-:Y:S01]  /*a320*/  ISETP.LT.AND P5, PT, R16, UR5, !P0 ;  /* 0x0000000510007c0c */ /* 0x002fe2000c7a1270 */
[----:B------:R-:W0:Y:S01]  /*a330*/  LDCU UR5, c[0x0][0x39c] ;  /* 0x00007380ff0577ac */ /* 0x000e220008000800 */
[C---:B------:R-:W-:Y:S01]  /*a340*/  LEA R16, P6, R29.reuse, R0, 0x1 ;  /* 0x000000001d107211 */ /* 0x040fe200078c08ff */
[----:B------:R1:W-:Y:S01]  /*a350*/  @P1 STG.E.U16 desc[UR24][R14.64], R135 ;  /* 0x000000870e001986 */ /* 0x0003e2000c101518 */
[----:B---3--:R-:W-:Y:S01]  /*a360*/  ISETP.LT.AND P1, PT, R2, UR6, !P0 ;  /* 0x0000000602007c0c */ /* 0x008fe2000c721270 */
[----:B------:R-:W3:Y:S01]  /*a370*/  LDCU UR6, c[0x0][0x39c] ;  /* 0x00007380ff0677ac */ /* 0x000ee20008000800 */
[----:B------:R-:W-:Y:S01]  /*a380*/  LEA.HI.X.SX32 R17, R29, R88, 0x1, P6 ;  /* 0x000000581d117211 */ /* 0x000fe200030f0eff */
[----:B------:R-:W-:-:S04]  /*a390*/  IMAD R29, R89, 0x2, R29 ;  /* 0x00000002591d7824 */ /* 0x000fc800078e021d */
[----:B------:R4:W-:Y:S01]  /*a3a0*/  @P2 STG.E.U16 desc[UR24][R16.64], R18 ;  /* 0x0000001210002986 */ /* 0x0009e2000c101518 */
[----:B------:R-:W-:Y:S01]  /*a3b0*/  LEA R2, P6, R29, R0, 0x1 ;  /* 0x000000001d027211 */ /* 0x000fe200078c08ff */
[----:B------:R-:W-:Y:S01]  /*a3c0*/  IMAD R13, R89, 0x2, R29 ;  /* 0x00000002590d7824 */ /* 0x000fe200078e021d */
[----:B--2---:R-:W-:Y:S01]  /*a3d0*/  ISETP.LT.AND P2, PT, R3, UR4, !P0 ;  /* 0x0000000403007c0c */ /* 0x004fe2000c741270 */
[----:B------:R-:W2:Y:S01]  /*a3e0*/  LDCU UR4, c[0x0][0x39c] ;  /* 0x00007380ff0477ac */ /* 0x000ea20008000800 */
[----:B------:R-:W-:Y:S02]  /*a3f0*/  LEA.HI.X.SX32 R3, R29, R88, 0x1, P6 ;  /* 0x000000581d037211 */ /* 0x000fe400030f0eff */
[----:B------:R-:W-:Y:S02]  /*a400*/  LEA R12, P6, R13, R0, 0x1 ;  /* 0x000000000d0c7211 */ /* 0x000fe400078c08ff */
[----:B-1----:R-:W-:Y:S01]  /*a410*/  LOP3.LUT R14, R212, 0x8a, RZ, 0xfc, !PT ;  /* 0x0000008ad40e7812 */ /* 0x002fe200078efcff */
[----:B------:R-:W-:Y:S01]  /*a420*/  @P3 STG.E.U16 desc[UR24][R2.64], R148 ;  /* 0x0000009402003986 */ /* 0x000fe2000c101518 */
[----:B------:R-:W-:Y:S01]  /*a430*/  PRMT R15, R148, 0x7632, R15 ;  /* 0x00007632940f7816 */ /* 0x000fe2000000000f */
[----:B----4-:R-:W-:Y:S01]  /*a440*/  IMAD R17, R89, 0x2, R13 ;  /* 0x0000000259117824 */ /* 0x010fe200078e020d */
[----:B------:R-:W-:-:S02]  /*a450*/  LEA.HI.X.SX32 R13, R13, R88, 0x1, P6 ;  /* 0x000000580d0d7211 */ /* 0x000fc400030f0eff */
[----:B0-----:R-:W-:Y:S01]  /*a460*/  ISETP.LT.AND P3, PT, R14, UR5, !P0 ;  /* 0x000000050e007c0c */ /* 0x001fe2000c761270 */
[----:B------:R-:W0:Y:S01]  /*a470*/  LDCU UR5, c[0x0][0x39c] ;  /* 0x00007380ff0577ac */ /* 0x000e220008000800 */
[----:B------:R-:W-:Y:S01]  /*a480*/  LEA R14, P6, R17, R0, 0x1 ;  /* 0x00000000110e7211 */ /* 0x000fe200078c08ff */
[----:B------:R1:W-:Y:S01]  /*a490*/  @P4 STG.E.U16 desc[UR24][R12.64], R15 ;  /* 0x0000000f0c004986 */ /* 0x0003e2000c101518 */
[C---:B------:R-:W-:Y:S02]  /*a4a0*/  LOP3.LUT R16, R212.reuse, 0x8e, RZ, 0xfc, !PT ;  /* 0x0000008ed4107812 */ /* 0x040fe400078efcff */
[----:B------:R-:W-:-:S04]  /*a4b0*/  LOP3.LUT R18, R212, 0x8c, RZ, 0xfc, !PT ;  /* 0x0000008cd4127812 */ /* 0x000fc800078efcff */
[----:B---3--:R-:W-:Y:S01]  /*a4c0*/  ISETP.LT.AND P4, PT, R18, UR6, !P0 ;  /* 0x0000000612007c0c */ /* 0x008fe2000c781270 */
[----:B------:R-:W3:Y:S01]  /*a4d0*/  LDCU UR6, c[0x0][0x39c] ;  /* 0x00007380ff0677ac */ /* 0x000ee20008000800 */
[----:B------:R-:W-:Y:S02]  /*a4e0*/  LOP3.LUT R18, R212, 0x98, RZ, 0xfc, !PT ;  /* 0x00000098d4127812 */ /* 0x000fe400078efcff */
[----:B-1----:R-:W-:Y:S01]  /*a4f0*/  LEA.HI.X.SX32 R15, R17, R88, 0x1, P6 ;  /* 0x00000058110f7211 */ /* 0x002fe200030f0eff */
[----:B------:R-:W-:Y:S01]  /*a500*/  IMAD R17, R89, 0x2, R17 ;  /* 0x0000000259117824 */ /* 0x000fe200078e0211 */
[----:B--2---:R-:W-:Y:S01]  /*a510*/  ISETP.LT.AND P6, PT, R16, UR4, !P0 ;  /* 0x0000000410007c0c */ /* 0x004fe2000c7c1270 */
[----:B------:R-:W1:Y:S01]  /*a520*/  LDCU UR4, c[0x0][0x39c] ;  /* 0x00007380ff0477ac */ /* 0x000e620008000800 */
        /* <DEDUP_REMOVED lines=8> */
[----:B--2---:R-:W-:Y:S02]  /*a5b0*/  PRMT R15, R149, 0x7632, R15 ;  /* 0x00007632950f7816 */ /* 0x004fe4000000000f */
[----:B------:R-:W-:-:S03]  /*a5c0*/  LEA R14, P5, R17, R0, 0x1 ;  /* 0x00000000110e7211 */ /* 0x000fc600078a08ff */
[----:B------:R2:W-:Y:S01]  /*a5d0*/  @P1 STG.E.U16 desc[UR24][R2.64], R15 ;  /* 0x0000000f02001986 */ /* 0x0005e2000c101518 */
[----:B0-----:R-:W-:Y:S01]  /*a5e0*/  ISETP.LT.AND P1, PT, R16, UR5, !P0 ;  /* 0x0000000510007c0c */ /* 0x001fe2000c721270 */
[----:B------:R-:W0:Y:S01]  /*a5f0*/  LDCU UR5, c[0x0][0x39c] ;  /* 0x00007380ff0577ac */ /* 0x000e220008000800 */
[----:B------:R-:W-:Y:S01]  /*a600*/  LOP3.LUT R16, R212, 0x92, RZ, 0xfc, !PT ;  /* 0x00000092d4107812 */ /* 0x000fe200078efcff */
[----:B------:R4:W-:Y:S03]  /*a610*/  @P2 STG.E.U16 desc[UR24][R12.64], R150 ;  /* 0x000000960c002986 */ /* 0x0009e6000c101518 */
[----:B-1----:R-:W-:Y:S01]  /*a620*/  ISETP.LT.AND P2, PT, R16, UR4, !P0 ;  /* 0x0000000410007c0c */ /* 0x002fe2000c741270 */
[----:B------:R-:W1:Y:S01]  /*a630*/  LDCU UR4, c[0x0][0x39c] ;  /* 0x00007380ff0477ac */ /* 0x000e620008000800 */
[C---:B------:R-:W-:Y:S02]  /*a640*/  LOP3.LUT R16, R212.reuse, 0x96, RZ, 0xfc, !PT ;  /* 0x00000096d4107812 */ /* 0x040fe400078efcff */
[----:B--2---:R-:W-:Y:S01]  /*a650*/  LEA.HI.X.SX32 R15, R17, R88, 0x1, P5 ;  /* 0x00000058110f7211 */ /* 0x004fe200028f0eff */
[----:B------:R-:W-:Y:S01]  /*a660*/  IMAD R17, R89, 0x2, R17 ;  /* 0x0000000259117824 */ /* 0x000fe200078e0211 */
[----:B------:R-:W-:-:S02]  /*a670*/  LOP3.LUT R3, R212, 0x94, RZ, 0xfc, !PT ;  /* 0x00000094d4037812 */ /* 0x000fc400078efcff */
        /* <DEDUP_REMOVED lines=10> */
[----:B-1----:R-:W-:Y:S01]  /*a720*/  ISETP.LT.AND P4, PT, R16, UR4, !P0 ;  /* 0x0000000410007c0c */ /* 0x002fe2000c781270 */
[----:B------:R-:W1:Y:S01]  /*a730*/  LDCU UR4, c[0x0][0x39c] ;  /* 0x00007380ff0477ac */ /* 0x000e620008000800 */
[----:B------:R-:W-:Y:S02]  /*a740*/  LOP3.LUT R16, R212, 0x9a, RZ, 0xfc, !PT ;  /* 0x0000009ad4107812 */ /* 0x000fe400078efcff */
[----:B--2---:R-:W-:Y:S02]  /*a750*/  PRMT R15, R151, 0x7632, R15 ;  /* 0x00007632970f7816 */ /* 0x004fe4000000000f */
[----:B------:R-:W-:Y:S02]  /*a760*/  LEA.HI.X.SX32 R13, R19, R88, 0x1, P5 ;  /* 0x00000058130d7211 */ /* 0x000fe400028f0eff */
[----:B------:R-:W-:-:S03]  /*a770*/  LEA R14, P5, R17, R0, 0x1 ;  /* 0x00000000110e7211 */ /* 0x000fc600078a08ff */
[----:B------:R2:W-:Y:S01]  /*a780*/  @P6 STG.E.U16 desc[UR24][R12.64], R15 ;  /* 0x0000000f0c006986 */ /* 0x0005e2000c101518 */
[----:B0-----:R-:W-:Y:S01]  /*a790*/  ISETP.LT.AND P6, PT, R18, UR5, !P0 ;  /* 0x0000000512007c0c */ /* 0x001fe2000c7c1270 */
[----:B------:R-:W0:Y:S01]  /*a7a0*/  LDCU UR5, c[0x0][0x39c] ;  /* 0x00007380ff0577ac */ /* 0x000e220008000800 */
[----:B------:R-:W-:Y:S02]  /*a7b0*/  PRMT R18, R139, 0x7632, R18 ;  /* 0x000076328b127816 */ /* 0x000fe40000000012 */
[----:B--2---:R-:W-:Y:S01]  /*a7c0*/  LEA.HI.X.SX32 R15, R17, R88, 0x1, P5 ;  /* 0x00000058110f7211 */ /* 0x004fe200028f0eff */
[----:B------:R-:W-:Y:S01]  /*a7d0*/  IMAD R17, R89, 0x2, R17 ;  /* 0x0000000259117824 */ /* 0x000fe200078e0211 */
[----:B---3--:R-:W-:Y:S01]  /*a7e0*/  ISETP.LT.AND P5, PT, R16, UR6, !P0 ;  /* 0x0000000610007c0c */ /* 0x008fe2000c7a1270 */
[----:B------:R-:W2:Y:S01]  /*a7f0*/  LDCU UR6, c[0x0][0x39c] ;  /* 0x00007380ff0677ac */ /* 0x000ea20008000800 */
        /* <DEDUP_REMOVED lines=9> */
[----:B-1----:R-:W-:Y:S01]  /*a890*/  ISETP.LT.AND P1, PT, R16, UR4, !P0 ;  /* 0x0000000410007c0c */ /* 0x002fe2000c721270 */
[----:B------:R-:W1:Y:S01]  /*a8a0*/  LDCU UR4, c[0x0][0x39c] ;  /* 0x00007380ff0477ac */ /* 0x000e620008000800 */
        /* <DEDUP_REMOVED lines=9> */
[----:B0-----:R-:W-:Y:S01]  /*a940*/  ISETP.LT.AND P2, PT, R16, UR5, !P0 ;  /* 0x0000000510007c0c */ /* 0x001fe2000c741270 */
[----:B------:R-:W0:Y:S01]  /*a950*/  LDCU UR5, c[0x0][0x39c] ;  /* 0x00007380ff0577ac */ /* 0x000e220008000800 */
[----:B--2---:R-:W-:Y:S01]  /*a960*/  ISETP.LT.AND P3, PT, R3, UR6, !P0 ;  /* 0x0000000603007c0c */ /* 0x004fe2000c761270 */
[----:B------:R2:W-:Y:S01]  /*a970*/  @P4 STG.E.U16 desc[UR24][R14.64], R13 ;  /* 0x0000000d0e004986 */ /* 0x0005e2000c101518 */
[----:B------:R-:W-:Y:S01]  /*a980*/  LEA R2, P4, R17, R0, 0x1 ;  /* 0x0000000011027211 */ /* 0x000fe200078808ff */
[----:B------:R-:W3:Y:S01]  /*a990*/  LDCU UR6, c[0x0][0x39c] ;  /* 0x00007380ff0677ac */ /* 0x000ee20008000800 */
[----:B------:R-:W-:-:S02]  /*a9a0*/  LOP3.LUT R16, R212, 0xa2, RZ, 0xfc, !PT ;  /* 0x000000a2d4107812 */ /* 0x000fc400078efcff */
[----:B------:R-:W-:Y:S02]  /*a9b0*/  LEA.HI.X.SX32 R3, R17, R88, 0x1, P4 ;  /* 0x0000005811037211 */ /* 0x000fe400020f0eff */
[----:B------:R-:W-:-:S03]  /*a9c0*/  LEA R12, P4, R19, R0, 0x1 ;  /* 0x00000000130c7211 */ /* 0x000fc600078808ff */
[----:B------:R4:W-:Y:S01]  /*a9d0*/  @P6 STG.E.U16 desc[UR24][R2.64], R138 ;  /* 0x0000008a02006986 */ /* 0x0009e2000c101518 */
[----:B--2---:R-:W-:Y:S02]  /*a9e0*/  PRMT R15, R138, 0x7632, R15 ;  /* 0x000076328a0f7816 */ /* 0x004fe4000000000f */
[----:B------:R-:W-:Y:S01]  /*a9f0*/  LEA.HI.X.SX32 R13, R19, R88, 0x1, P4 ;  /* 0x00000058130d7211 */ /* 0x000fe200020f0eff */
[----:B------:R-:W-:Y:S01]  /*aa00*/  IMAD R19, R89, 0x2, R19 ;  /* 0x0000000259137824 */ /* 0x000fe200078e0213 */
[----:B-1----:R-:W-:Y:S01]  /*aa10*/  ISETP.LT.AND P4, PT, R16, UR4, !P0 ;  /* 0x0000000410007c0c */ /* 0x002fe2000c781270 */
[----:B------:R-:W1:Y:S01]  /*aa20*/  LDCU UR4, c[0x0][0x39c] ;  /* 0x00007380ff0477ac */ /* 0x000e620008000800 */
[C---:B------:R-:W-:Y:S01]  /*aa30*/  LOP3.LUT R16, R212.reuse, 0xa4, RZ, 0xfc, !PT ;  /* 0x000000a4d4107812 */ /* 0x040fe200078efcff */
[----:B------:R2:W-:Y:S01]  /*aa40*/  @P5 STG.E.U16 desc[UR24][R12.64], R15 ;  /* 0x0000000f0c005986 */ /* 0x0005e2000c101518 */
[----:B------:R-:W-:Y:S01]  /*aa50*/  LEA R14, P5, R19, R0, 0x1 ;  /* 0x00000000130e7211 */ /* 0x000fe200078a08ff */
[----:B------:R-:W-:Y:S01]  /*aa60*/  IMAD R29, R89, 0x2, R19 ;  /* 0x00000002591d7824 */ /* 0x000fe200078e0213 */
[----:B----4-:R-:W-:-:S02]  /*aa70*/  LOP3.LUT R2, R212, 0xa6, RZ, 0xfc, !PT ;  /* 0x000000a6d4027812 */ /* 0x010fc400078efcff */
[----:B------:R-:W-:Y:S02]  /*aa80*/  LOP3.LUT R3, R212, 0xa8, RZ, 0xfc, !PT ;  /* 0x000000a8d4037812 */ /* 0x000fe400078efcff */
[----:B--2---:R-:W-:Y:S02]  /*aa90*/  LEA.HI.X.SX32 R15, R19, R88, 0x1, P5 ;  /* 0x00000058130f7211 */ /* 0x004fe400028f0eff */
[----:B0-----:R-:W-:Y:S01]  /*aaa0*/  ISETP.LT.AND P5, PT, R16, UR5, !P0 ;  /* 0x0000000510007c0c */ /* 0x001fe2000c7a1270 */
        /* <DEDUP_REMOVED lines=10> */
[----:B-1----:R-:W-:Y:S01]  /*ab50*/  ISETP.LT.AND P2, PT, R3, UR4, !P0 ;  /* 0x0000000403007c0c */ /* 0x002fe2000c741270 */
[----:B------:R-:W1:Y:S01]  /*ab60*/  LDCU UR4, c[0x0][0x39c] ;  /* 0x00007380ff0477ac */ /* 0x000e620008000800 */
[----:B------:R-:W-:Y:S02]  /*ab70*/  LEA.HI.X.SX32 R3, R29, R88, 0x1, P6 ;  /* 0x000000581d037211 */ /* 0x000fe400030f0eff */
[----:B------:R-:W-:Y:S02]  /*ab80*/  LEA R12, P6, R13, R0, 0x1 ;  /* 0x000000000d0c7211 */ /* 0x000fe400078c08ff */
[----:B--2---:R-:W-:Y:S01]  /*ab90*/  LOP3.LUT R14, R212, 0xaa, RZ, 0xfc, !PT ;  /* 0x000000aad40e7812 */ /* 0x004fe200078efcff */
        /* <DEDUP_REMOVED lines=9> */
[----:B------:R-:W-:Y:S02]  /*ac30*/  LOP3.LUT R18, R212, 0xac, RZ, 0xfc, !PT ;  /* 0x000000acd4127812 */ /* 0x000fe400078efcff */
[----:B-1----:R-:W-:Y:S01]  /*ac40*/  ISETP.LT.AND P4, PT, R16, UR4, !P0 ;  /* 0x0000000410007c0c */ /* 0x002fe2000c781270 */
[----:B------:R-:W1:Y:S01]  /*ac50*/  LDCU UR4, c[0x0][0x39c] ;  /* 0x00007380ff0477ac */ /* 0x000e620008000800 */
[----:B------:R-:W-:-:S02]  /*ac60*/  LOP3.LUT R16, R212, 0xb0, RZ, 0xfc, !PT ;  /* 0x000000b0d4107812 */ /* 0x000fc400078efcff */
        /* <DEDUP_REMOVED lines=29> */
[----:B--2---:R-:W-:Y:S01]  /*ae40*/  ISETP.LT.AND P3, PT, R3, UR6, !P0 ;  /* 0x0000000603007c0c */ /* 0x004fe2000c761270 */
[----:B------:R-:W2:Y:S01]  /*ae50*/  LDCU UR6, c[0x0][0x39c] ;  /* 0x00007380ff0677ac */ /* 0x000ea20008000800 */
[----:B------:R-:W-:Y:S01]  /*ae60*/  LEA.HI.X.SX32 R3, R17, R88, 0x1, P5 ;  /* 0x0000005811037211 */ /* 0x000fe200028f0eff */
[----:B------:R-:W-:Y:S01]  /*ae70*/  IMAD R17, R89, 0x2, R19 ;  /* 0x0000000259117824 */ /* 0x000fe200078e0213 */
[----:B------:R-:W-:-:S03]  /*ae80*/  LEA R12, P5, R19, R0, 0x1 ;  /* 0x00000000130c7211 */ /* 0x000fc600078a08ff */
[----:B------:R-:W-:Y:S01]  /*ae90*/  @P6 STG.E.U16 desc[UR24][R2.64], R143 ;  /* 0x0000008f02006986 */ /* 0x000fe2000c101518 */
[----:B---3--:R-:W-:Y:S02]  /*aea0*/  PRMT R15, R143, 0x7632, R15 ;  /* 0x000076328f0f7816 */ /* 0x008fe4000000000f */
[----:B------:R-:W-:Y:S02]  /*aeb0*/  LEA.HI.X.SX32 R13, R19, R88, 0x1, P5 ;  /* 0x00000058130d7211 */ /* 0x000fe400028f0eff */
[----:B------:R-:W-:Y:S02]  /*aec0*/  LEA R14, P6, R17, R0, 0x1 ;  /* 0x00000000110e7211 */ /* 0x000fe400078c08ff */
[----:B-1----:R-:W-:Y:S01]  /*aed0*/  ISETP.LT.AND P5, PT, R16, UR4, !P0 ;  /* 0x0000000410007c0c */ /* 0x002fe2000c7a1270 */
[----:B------:R1:W-:Y:S01]  /*aee0*/  @P4 STG.E.U16 desc[UR24][R12.64], R15 ;  /* 0x0000000f0c004986 */ /* 0x0003e2000c101518 */
[----:B------:R-:W3:Y:S01]  /*aef0*/  LDCU UR4, c[0x0][0x39c] ;  /* 0x00007380ff0477ac */ /* 0x000ee20008000800 */
[----:B------:R-:W-:-:S02]  /*af00*/  LOP3.LUT R16, R212, 0xba, RZ, 0xfc, !PT ;  /* 0x000000bad4107812 */ /* 0x000fc400078efcff */
[----:B0-----:R-:W-:Y:S01]  /*af10*/  ISETP.LT.AND P4, PT, R18, UR5, !P0 ;  /* 0x0000000512007c0c */ /* 0x001fe2000c781270 */
[----:B------:R-:W0:Y:S01]  /*af20*/  LDCU UR5, c[0x0][0x39c] ;  /* 0x00007380ff0577ac */ /* 0x000e220008000800 */
[----:B------:R-:W-:Y:S02]  /*af30*/  PRMT R18, R75, 0x7632, R18 ;  /* 0x000076324b127816 */ /* 0x000fe40000000012 */
        /* <DEDUP_REMOVED lines=13> */
[----:B---3--:R-:W-:Y:S01]  /*b010*/  ISETP.LT.AND P1, PT, R16, UR4, !P0 ;  /* 0x0000000410007c0c */ /* 0x008fe2000c721270 */
        /* <DEDUP_REMOVED lines=12> */
[----:B-1----:R-:W-:Y:S01]  /*b0e0*/  ISETP.LT.AND P3, PT, R3, UR6, !P0 ;  /* 0x0000000603007c0c */ /* 0x002fe2000c761270 */
        /* <DEDUP_REMOVED lines=9> */
[----:B-1----:R-:W-:Y:S01]  /*b180*/  LEA.HI.X.SX32 R13, R19, R88, 0x1, P5 ;  /* 0x00000058130d7211 */ /* 0x002fe200028f0eff */
        /* <DEDUP_REMOVED lines=8> */
[----:B-1----:R-:W-:Y:S02]  /*b210*/  LEA.HI.X.SX32 R15, R19, R88, 0x1, P5 ;  /* 0x00000058130f7211 */ /* 0x002fe400028f0eff */
        /* <DEDUP_REMOVED lines=9> */
[----:B--2---:R-:W-:Y:S01]  /*b2b0*/  ISETP.LT.AND P2, PT, R3, UR4, !P0 ;  /* 0x0000000403007c0c */ /* 0x004fe2000c741270 */
[----:B------:R-:W2:Y:S01]  /*b2c0*/  LDCU UR4, c[0x0][0x39c] ;  /* 0x00007380ff0477ac */ /* 0x000ea20008000800 */
[----:B------:R-:W-:Y:S01]  /*b2d0*/  LEA R2, P6, R29, R0, 0x1 ;  /* 0x000000001d027211 */ /* 0x000fe200078c08ff */
[----:B------:R-:W-:Y:S01]  /*b2e0*/  IMAD R13, R89, 0x2, R29 ;  /* 0x00000002590d7824 */ /* 0x000fe200078e021d */
[----:B-1----:R-:W-:Y:S02]  /*b2f0*/  LOP3.LUT R14, R212, 0xca, RZ, 0xfc, !PT ;  /* 0x000000cad40e7812 */ /* 0x002fe400078efcff */
[----:B------:R-:W-:Y:S02]  /*b300*/  LEA.HI.X.SX32 R3, R29, R88, 0x1, P6 ;  /* 0x000000581d037211 */ /* 0x000fe400030f0eff */
[----:B------:R-:W-:Y:S02]  /*b310*/  LEA R12, P6, R13, R0, 0x1 ;  /* 0x000000000d0c7211 */ /* 0x000fe400078c08ff */
[----:B------:R-:W-:Y:S01]  /*b320*/  PRMT R15, R76, 0x7632, R15 ;  /* 0x000076324c0f7816 */ /* 0x000fe2000000000f */
[----:B----4-:R-:W-:Y:S01]  /*b330*/  IMAD R17, R89, 0x2, R13 ;  /* 0x0000000259117824 */ /* 0x010fe200078e020d */
[----:B------:R-:W-:Y:S01]  /*b340*/  LEA.HI.X.SX32 R13, R13, R88, 0x1, P6 ;  /* 0x000000580d0d7211 */ /* 0x000fe200030f0eff */
[----:B------:R-:W-:Y:S01]  /*b350*/  @P3 STG.E.U16 desc[UR24][R2.64], R76 ;  /* 0x0000004c02003986 */ /* 0x000fe2000c101518 */
[----:B0-----:R-:W-:Y:S01]  /*b360*/  ISETP.LT.AND P3, PT, R14, UR5, !P0 ;  /* 0x000000050e007c0c */ /* 0x001fe2000c761270 */
[----:B------:R-:W0:Y:S01]  /*b370*/  LDCU UR5, c[0x0][0x39c] ;  /* 0x00007380ff0577ac */ /* 0x000e220008000800 */
[----:B------:R-:W-:Y:S01]  /*b380*/  LEA R14, P6, R17, R0, 0x1 ;  /* 0x00000000110e7211 */ /* 0x000fe200078c08ff */
[----:B------:R1:W-:Y:S01]  /*b390*/  @P4 STG.E.U16 desc[UR24][R12.64], R15 ;  /* 0x0000000f0c004986 */ /* 0x0003e2000c101518 */
[----:B------:R-:W-:-:S02]  /*b3a0*/  LOP3.LUT R16, R212, 0xce, RZ, 0xfc, !PT ;  /* 0x000000ced4107812 */ /* 0x000fc400078efcff */
        /* <DEDUP_REMOVED lines=63> */
[C---:B------:R-:W-:Y:S01]  /*b7a0*/  LOP3.LUT R4, R212.reuse, 0xde, RZ, 0xfc, !PT ;  /* 0x000000ded4047812 */ /* 0x040fe200078efcff */
[----:B------:R3:W-:Y:S01]  /*b7b0*/  @P2 STG.E.U16 desc[UR24][R2.64], R15 ;  /* 0x0000000f02002986 */ /* 0x0007e2000c101518 */
[C---:B------:R-:W-:Y:S02]  /*b7c0*/  LEA R14, P2, R17.reuse, R0, 0x1 ;  /* 0x00000000110e7211 */ /* 0x040fe400078408ff */
[C---:B------:R-:W-:Y:S01]  /*b7d0*/  LOP3.LUT R16, R212.reuse, 0xe4, RZ, 0xfc, !PT ;  /* 0x000000e4d4107812 */ /* 0x040fe200078efcff */
[----:B------:R4:W-:Y:S01]  /*b7e0*/  @P3 STG.E.U16 desc[UR24][R12.64], R5 ;  /* 0x000000050c003986 */ /* 0x0009e2000c101518 */
[----:B---3--:R-:W-:Y:S01]  /*b7f0*/  LEA.HI.X.SX32 R15, R17, R88, 0x1, P2 ;  /* 0x00000058110f7211 */ /* 0x008fe200010f0eff */
[----:B------:R-:W-:Y:S01]  /*b800*/  IMAD R17, R89, 0x2, R17 ;  /* 0x0000000259117824 */ /* 0x000fe200078e0211 */
[----:B------:R-:W-:-:S02]  /*b810*/  LOP3.LUT R3, R212, 0xe0, RZ, 0xfc, !PT ;  /* 0x000000e0d4037812 */ /* 0x000fc400078efcff */
[----:B----4-:R-:W-:Y:S01]  /*b820*/  PRMT R13, R5, 0x7632, R13 ;  /* 0x00007632050d7816 */ /* 0x010fe2000000000d */
[----:B------:R-:W-:Y:S01]  /*b830*/  IMAD R19, R89, 0x2, R17 ;  /* 0x0000000259137824 */ /* 0x000fe200078e0211 */
[----:B--2---:R-:W-:Y:S01]  /*b840*/  ISETP.LT.AND P3, PT, R3, UR6, !P0 ;  /* 0x0000000603007c0c */ /* 0x004fe2000c761270 */
[----:B------:R-:W2:Y:S01]  /*b850*/  LDCU UR6, c[0x0][0x39c] ;  /* 0x00007380ff0677ac */ /* 0x000ea20008000800 */
[----:B0-----:R-:W-:Y:S01]  /*b860*/  ISETP.LT.AND P2, PT, R4, UR5, !P0 ;  /* 0x0000000504007c0c */ /* 0x001fe2000c741270 */
[----:B------:R0:W-:Y:S01]  /*b870*/  @P4 STG.E.U16 desc[UR24][R14.64], R13 ;  /* 0x0000000d0e004986 */ /* 0x0001e2000c101518 */
[C---:B------:R-:W-:Y:S01]  /*b880*/  LEA R2, P4, R17.reuse, R0, 0x1 ;  /* 0x0000000011027211 */ /* 0x040fe200078808ff */
[----:B------:R-:W3:Y:S01]  /*b890*/  LDCU UR5, c[0x0][0x39c] ;  /* 0x00007380ff0577ac */ /* 0x000ee20008000800 */
[----:B------:R-:W-:Y:S02]  /*b8a0*/  LOP3.LUT R12, R212, 0xe2, RZ, 0xfc, !PT ;  /* 0x000000e2d40c7812 */ /* 0x000fe400078efcff */
[----:B------:R-:W-:-:S02]  /*b8b0*/  LEA.HI.X.SX32 R3, R17, R88, 0x1, P4 ;  /* 0x0000005811037211 */ /* 0x000fc400020f0eff */
[C---:B------:R-:W-:Y:S02]  /*b8c0*/  LEA R4, P4, R19.reuse, R0, 0x1 ;  /* 0x0000000013047211 */ /* 0x040fe400078808ff */
[----:B------:R-:W-:Y:S01]  /*b8d0*/  PRMT R17, R6, 0x7632, R17 ;  /* 0x0000763206117816 */ /* 0x000fe20000000011 */
[----:B------:R4:W-:Y:S01]  /*b8e0*/  @P6 STG.E.U16 desc[UR24][R2.64], R6 ;  /* 0x0000000602006986 */ /* 0x0009e2000c101518 */
[----:B------:R-:W-:Y:S01]  /*b8f0*/  LEA.HI.X.SX32 R5, R19, R88, 0x1, P4 ;  /* 0x0000005813057211 */ /* 0x000fe200020f0eff */
[----:B0-----:R-:W-:Y:S01]  /*b900*/  IMAD R15, R89, 0x2, R19 ;  /* 0x00000002590f7824 */ /* 0x001fe200078e0213 */
[----:B-1----:R-:W-:Y:S01]  /*b910*/  ISETP.LT.AND P4, PT, R12, UR4, !P0 ;  /* 0x000000040c007c0c */ /* 0x002fe2000c781270 */
[----:B------:R-:W0:Y:S01]  /*b920*/  LDCU UR4, c[0x0][0x39c] ;  /* 0x00007380ff0477ac */ /* 0x000e220008000800 */
[----:B------:R-:W-:Y:S01]  /*b930*/  LOP3.LUT R14, R212, 0xe6, RZ, 0xfc, !PT ;  /* 0x000000e6d40e7812 */ /* 0x000fe200078efcff */
[----:B------:R1:W-:Y:S01]  /*b940*/  @P5 STG.E.U16 desc[UR24][R4.64], R17 ;  /* 0x0000001104005986 */ /* 0x0003e2000c101518 */
[----:B------:R-:W-:-:S02]  /*b950*/  LEA R12, P6, R15, R0, 0x1 ;  /* 0x000000000f0c7211 */ /* 0x000fc400078c08ff */
[----:B--2---:R-:W-:Y:S01]  /*b960*/  ISETP.LT.AND P5, PT, R14, UR6, !P0 ;  /* 0x000000060e007c0c */ /* 0x004fe2000c7a1270 */
[----:B------:R-:W2:Y:S01]  /*b970*/  LDCU UR6, c[0x0][0x39c] ;  /* 0x00007380ff0677ac */ /* 0x000ea20008000800 */
[----:B------:R-:W-:Y:S01]  /*b980*/  LEA.HI.X.SX32 R13, R15, R88, 0x1, P6 ;  /* 0x000000580f0d7211 */ /* 0x000fe200030f0eff */
[----:B------:R-:W-:Y:S01]  /*b990*/  IMAD R15, R89, 0x2, R15 ;  /* 0x00000002590f7824 */ /* 0x000fe200078e020f */
[----:B---3--:R-:W-:Y:S01]  /*b9a0*/  ISETP.LT.AND P6, PT, R16, UR5, !P0 ;  /* 0x0000000510007c0c */ /* 0x008fe2000c7c1270 */
[----:B------:R-:W3:Y:S01]  /*b9b0*/  LDCU UR5, c[0x0][0x39c] ;  /* 0x00007380ff0577ac */ /* 0x000ee20008000800 */
[----:B----4-:R-:W-:Y:S01]  /*b9c0*/  LOP3.LUT R6, R212, 0xe8, RZ, 0xfc, !PT ;  /* 0x000000e8d4067812 */ /* 0x010fe200078efcff */
[----:B------:R4:W-:Y:S01]  /*b9d0*/  @P1 STG.E.U16 desc[UR24][R12.64], R7 ;  /* 0x000000070c001986 */ /* 0x0009e2000c101518 */
[----:B------:R-:W-:Y:S01]  /*b9e0*/  LEA R2, P1, R15, R0, 0x1 ;  /* 0x000000000f027211 */ /* 0x000fe200078208ff */
[----:B-1----:R-:W-:Y:S01]  /*b9f0*/  IMAD R5, R89, 0x2, R15 ;  /* 0x0000000259057824 */ /* 0x002fe200078e020f */
[----:B------:R-:W-:-:S02]  /*ba00*/  PRMT R16, R7, 0x7632, R16 ;  /* 0x0000763207107816 */ /* 0x000fc40000000010 */
[----:B------:R-:W-:Y:S01]  /*ba10*/  LEA.HI.X.SX32 R3, R15, R88, 0x1, P1 ;  /* 0x000000580f037211 */ /* 0x000fe200008f0eff */
[----:B------:R-:W-:Y:S01]  /*ba20*/  IMAD R15, R89, 0x2, R5 ;  /* 0x00000002590f7824 */ /* 0x000fe200078e0205 */
[C---:B------:R-:W-:Y:S02]  /*ba30*/  LEA R4, P1, R5.reuse, R0, 0x1 ;  /* 0x0000000005047211 */ /* 0x040fe400078208ff */
[----:B------:R-:W-:Y:S01]  /*ba40*/  LOP3.LUT R14, R212, 0xec, RZ, 0xfc, !PT ;  /* 0x000000ecd40e7812 */ /* 0x000fe200078efcff */
[----:B------:R1:W-:Y:S01]  /*ba50*/  @P2 STG.E.U16 desc[UR24][R2.64], R16 ;  /* 0x0000001002002986 */ /* 0x0003e2000c101518 */
[----:B------:R-:W-:Y:S01]  /*ba60*/  LEA.HI.X.SX32 R5, R5, R88, 0x1, P1 ;  /* 0x0000005805057211 */ /* 0x000fe200008f0eff */
[----:B----4-:R-:W-:Y:S01]  /*ba70*/  IMAD R13, R89, 0x2, R15 ;  /* 0x00000002590d7824 */ /* 0x010fe200078e020f */
[----:B0-----:R-:W-:Y:S01]  /*ba80*/  ISETP.LT.AND P1, PT, R6, UR4, !P0 ;  /* 0x0000000406007c0c */ /* 0x001fe2000c721270 */
[----:B------:R-:W0:Y:S01]  /*ba90*/  LDCU UR4, c[0x0][0x39c] ;  /* 0x00007380ff0477ac */ /* 0x000e220008000800 */
[----:B------:R-:W-:Y:S01]  /*baa0*/  LEA R6, P2, R15, R0, 0x1 ;  /* 0x000000000f067211 */ /* 0x000fe200078408ff */
[----:B------:R-:W-:Y:S01]  /*bab0*/  @P3 STG.E.U16 desc[UR24][R4.64], R20 ;  /* 0x0000001404003986 */ /* 0x000fe2000c101518 */
[----:B------:R-:W-:-:S02]  /*bac0*/  LOP3.LUT R12, R212, 0xea, RZ, 0xfc, !PT ;  /* 0x000000ead40c7812 */ /* 0x000fc400078efcff */
[----:B------:R-:W-:Y:S02]  /*bad0*/  LEA.HI.X.SX32 R7, R15, R88, 0x1, P2 ;  /* 0x000000580f077211 */ /* 0x000fe400010f0eff */
[----:B---3--:R-:W-:Y:S01]  /*bae0*/  ISETP.LT.AND P2, PT, R12, UR5, !P0 ;  /* 0x000000050c007c0c */ /* 0x008fe2000c741270 */
[----:B------:R-:W3:Y:S01]  /*baf0*/  LDCU UR5, c[0x0][0x39c] ;  /* 0x00007380ff0577ac */ /* 0x000ee20008000800 */
[----:B-1----:R-:W-:Y:S02]  /*bb00*/  PRMT R3, R20, 0x7632, R3 ;  /* 0x0000763214037816 */ /* 0x002fe40000000003 */
[----:B------:R-:W-:Y:S02]  /*bb10*/  LEA R2, P3, R13, R0, 0x1 ;  /* 0x000000000d027211 */ /* 0x000fe400078608ff */
[C---:B------:R-:W-:Y:S01]  /*bb20*/  LOP3.LUT R12, R212.reuse, 0xee, RZ, 0xfc, !PT ;  /* 0x000000eed40c7812 */ /* 0x040fe200078efcff */
[----:B------:R1:W-:Y:S01]  /*bb30*/  @P4 STG.E.U16 desc[UR24][R6.64], R3 ;  /* 0x0000000306004986 */ /* 0x0003e2000c101518 */
[----:B------:R-:W-:-:S02]  /*bb40*/  LOP3.LUT R16, R212, 0xf0, RZ, 0xfc, !PT ;  /* 0x000000f0d4107812 */ /* 0x000fc400078efcff */
[----:B0-----:R-:W-:Y:S01]  /*bb50*/  ISETP.LT.AND P4, PT, R12, UR4, !P0 ;  /* 0x000000040c007c0c */ /* 0x001fe2000c781270 */
[----:B------:R-:W0:Y:S01]  /*bb60*/  LDS.128 R4, [R196+UR11] ;  /* 0x0000000bc4047984 */ /* 0x000e220008000c00 */
[----:B------:R-:W4:Y:S03]  /*bb70*/  LDCU UR4, c[0x0][0x39c] ;  /* 0x00007380ff0477ac */ /* 0x000f260008000800 */
[----:B------:R-:W5:Y:S01]  /*bb80*/  LDS.128 R196, [R196+UR11+0x800] ;  /* 0x0008000bc4c47984 */ /* 0x000f620008000c00 */
[----:B-1----:R-:W-:Y:S01]  /*bb90*/  LEA.HI.X.SX32 R3, R13, R88, 0x1, P3 ;  /* 0x000000580d037211 */ /* 0x002fe200018f0eff */
[----:B------:R-:W-:Y:S01]  /*bba0*/  IMAD R13, R89, 0x2, R13 ;  /* 0x00000002590d7824 */ /* 0x000fe200078e020d */
[----:B--2---:R-:W-:Y:S01]  /*bbb0*/  ISETP.LT.AND P3, PT, R14, UR6, !P0 ;  /* 0x000000060e007c0c */ /* 0x004fe2000c761270 */
[----:B------:R-:W1:Y:S02]  /*bbc0*/  LDCU UR6, c[0x0][0x39c] ;  /* 0x00007380ff0677ac */ /* 0x000e640008000800 */
[----:B------:R2:W-:Y:S01]  /*bbd0*/  @P6 STG.E.U16 desc[UR24][R2.64], R21 ;  /* 0x0000001502006986 */ /* 0x0005e2000c101518 */
[----:B------:R-:W-:Y:S01]  /*bbe0*/  LEA R12, P6, R13, R0, 0x1 ;  /* 0x000000000d0c7211 */ /* 0x000fe200078c08ff */
[----:B------:R-:W-:-:S03]  /*bbf0*/  IMAD R17, R89, 0x2, R13 ;  /* 0x0000000259117824 */ /* 0x000fc600078e020d */
[----:B------:R-:W-:Y:S02]  /*bc00*/  LEA.HI.X.SX32 R13, R13, R88, 0x1, P6 ;  /* 0x000000580d0d7211 */ /* 0x000fe400030f0eff */
[----:B------:R-:W-:-:S04]  /*bc10*/  LEA R14, P6, R17, R0, 0x1 ;  /* 0x00000000110e7211 */ /* 0x000fc800078c08ff */
[----:B------:R-:W-:Y:S01]  /*bc20*/  LEA.HI.X.SX32 R15, R17, R88, 0x1, P6 ;  /* 0x00000058110f7211 */ /* 0x000fe200030f0eff */
[----:B------:R-:W-:Y:S01]  /*bc30*/  IMAD R17, R89, 0x2, R17 ;  /* 0x0000000259117824 */ /* 0x000fe200078e0211 */
[----:B--2---:R-:W-:-:S03]  /*bc40*/  PRMT R3, R21, 0x7632, R3 ;  /* 0x0000763215037816 */ /* 0x004fc60000000003 */
[----:B------:R-:W-:Y:S02]  /*bc50*/  IMAD R19, R89, 0x2, R17 ;  /* 0x0000000259137824 */ /* 0x000fe400078e0211 */
[----:B------:R2:W-:Y:S01]  /*bc60*/  @P5 STG.E.U16 desc[UR24][R12.64], R3 ;  /* 0x000000030c005986 */ /* 0x0005e2000c101518 */
[----:B---3--:R-:W-:Y:S01]  /*bc70*/  ISETP.LT.AND P5, PT, R16, UR5, !P0 ;  /* 0x0000000510007c0c */ /* 0x008fe2000c7a1270 */
[----:B------:R-:W3:Y:S01]  /*bc80*/  LDCU UR5, c[0x0][0x39c] ;  /* 0x00007380ff0577ac */ /* 0x000ee20008000800 */
[----:B------:R-:W-:Y:S01]  /*bc90*/  LOP3.LUT R16, R212, 0xf2, RZ, 0xfc, !PT ;  /* 0x000000f2d4107812 */ /* 0x000fe200078efcff */
[----:B------:R0:W-:Y:S01]  /*bca0*/  @P1 STG.E.U16 desc[UR24][R14.64], R22 ;  /* 0x000000160e001986 */ /* 0x0001e2000c101518 */
[----:B------:R-:W-:-:S04]  /*bcb0*/  LEA R2, P1, R17, R0, 0x1 ;  /* 0x0000000011027211 */ /* 0x000fc800078208ff */
[----:B--2---:R-:W-:Y:S02]  /*bcc0*/  LEA.HI.X.SX32 R3, R17, R88, 0x1, P1 ;  /* 0x0000005811037211 */ /* 0x004fe400008f0eff */
[----:B------:R-:W-:Y:S02]  /*bcd0*/  PRMT R13, R22, 0x7632, R13 ;  /* 0x00007632160d7816 */ /* 0x000fe4000000000d */
[----:B------:R-:W-:Y:S02]  /*bce0*/  LEA R12, P6, R19, R0, 0x1 ;  /* 0x00000000130c7211 */ /* 0x000fe400078c08ff */
[----:B----4-:R-:W-:Y:S01]  /*bcf0*/  ISETP.LT.AND P1, PT, R16, UR4, !P0 ;  /* 0x0000000410007c0c */ /* 0x010fe2000c721270 */
[----:B------:R2:W-:Y:S01]  /*bd00*/  @P2 STG.E.U16 desc[UR24][R2.64], R13 ;  /* 0x0000000d02002986 */ /* 0x0005e2000c101518 */
[----:B------:R-:W4:Y:S01]  /*bd10*/  LDCU UR4, c[0x0][0x39c] ;  /* 0x00007380ff0477ac */ /* 0x000f220008000800 */
[C---:B0-----:R-:W-:Y:S02]  /*bd20*/  LOP3.LUT R15, R212.reuse, 0xf6, RZ, 0xfc, !PT ;  /* 0x000000f6d40f7812 */ /* 0x041fe400078efcff */
[----:B------:R-:W-:-:S04]  /*bd30*/  LOP3.LUT R16, R212, 0xf4, RZ, 0xfc, !PT ;  /* 0x000000f4d4107812 */ /* 0x000fc800078efcff */
[----:B-1----:R-:W-:Y:S01]  /*bd40*/  ISETP.LT.AND P2, PT, R16, UR6, !P0 ;  /* 0x0000000610007c0c */ /* 0x002fe2000c741270 */
[----:B------:R-:W0:Y:S01]  /*bd50*/  LDCU UR6, c[0x0][0x39c] ;  /* 0x00007380ff0677ac */ /* 0x000e220008000800 */
[----:B------:R-:W-:Y:S02]  /*bd60*/  LOP3.LUT R16, R212, 0xf8, RZ, 0xfc, !PT ;  /* 0x000000f8d4107812 */ /* 0x000fe400078efcff */
[----:B--2---:R-:W-:Y:S01]  /*bd70*/  LEA.HI.X.SX32 R13, R19, R88, 0x1, P6 ;  /* 0x00000058130d7211 */ /* 0x004fe200030f0eff */
[----:B------:R-:W-:-:S04]  /*bd80*/  IMAD R19, R89, 0x2, R19 ;  /* 0x0000000259137824 */ /* 0x000fc800078e0213 */
[----:B------:R-:W-:Y:S01]  /*bd90*/  IMAD R17, R89, 0x2, R19 ;  /* 0x0000000259117824 */ /* 0x000fe200078e0213 */
[----:B------:R-:W-:Y:S01]  /*bda0*/  LEA R14, P6, R19, R0, 0x1 ;  /* 0x00000000130e7211 */ /* 0x000fe200078c08ff */
[----:B------:R1:W-:Y:S01]  /*bdb0*/  @P3 STG.E.U16 desc[UR24][R12.64], R23 ;  /* 0x000000170c003986 */ /* 0x0003e2000c101518 */
[----:B---3--:R-:W-:Y:S01]  /*bdc0*/  ISETP.LT.AND P3, PT, R15, UR5, !P0 ;  /* 0x000000050f007c0c */ /* 0x008fe2000c761270 */
[----:B------:R-:W2:Y:S01]  /*bdd0*/  LDCU UR5, c[0x0][0x39c] ;  /* 0x00007380ff0577ac */ /* 0x000ea20008000800 */
[----:B------:R-:W-:Y:S02]  /*bde0*/  LEA.HI.X.SX32 R15, R19, R88, 0x1, P6 ;  /* 0x00000058130f7211 */ /* 0x000fe400030f0eff */
[----:B------:R-:W-:-:S04]  /*bdf0*/  LEA R2, P6, R17, R0, 0x1 ;  /* 0x0000000011027211 */ /* 0x000fc800078c08ff */
[----:B------:R-:W-:Y:S01]  /*be00*/  LEA.HI.X.SX32 R3, R17, R88, 0x1, P6 ;  /* 0x0000005811037211 */ /* 0x000fe200030f0eff */
[----:B------:R-:W-:Y:S01]  /*be10*/  IMAD R17, R89, 0x2, R17 ;  /* 0x0000000259117824 */ /* 0x000fe200078e0211 */
[----:B-1----:R-:W-:-:S03]  /*be20*/  PRMT R13, R23, 0x7632, R13 ;  /* 0x00007632170d7816 */ /* 0x002fc6000000000d */
[----:B------:R-:W-:Y:S02]  /*be30*/  IMAD R19, R89, 0x2, R17 ;  /* 0x0000000259137824 */ /* 0x000fe400078e0211 */
[----:B------:R1:W-:Y:S01]  /*be40*/  @P4 STG.E.U16 desc[UR24][R14.64], R13 ;  /* 0x0000000d0e004986 */ /* 0x0003e2000c101518 */
[----:B----4-:R-:W-:Y:S01]  /*be50*/  ISETP.LT.AND P4, PT, R16, UR4, !P0 ;  /* 0x0000000410007c0c */ /* 0x010fe2000c781270 */
[----:B------:R-:W3:Y:S01]  /*be60*/  LDCU UR4, c[0x0][0x39c] ;  /* 0x00007380ff0477ac */ /* 0x000ee20008000800 */
[----:B------:R-:W-:Y:S01]  /*be70*/  LOP3.LUT R16, R212, 0xfa, RZ, 0xfc, !PT ;  /* 0x000000fad4107812 */ /* 0x000fe200078efcff */
[----:B------:R4:W-:Y:S01]  /*be80*/  @P5 STG.E.U16 desc[UR24][R2.64], R4 ;  /* 0x0000000402005986 */ /* 0x0009e2000c101518 */
[----:B------:R-:W-:-:S04]  /*be90*/  LEA R12, P5, R17, R0, 0x1 ;  /* 0x00000000110c7211 */ /* 0x000fc800078a08ff */
[----:B-1----:R-:W-:Y:S02]  /*bea0*/  LEA.HI.X.SX32 R13, R17, R88, 0x1, P5 ;  /* 0x00000058110d7211 */ /* 0x002fe400028f0eff */
[----:B------:R-:W-:Y:S02]  /*beb0*/  PRMT R15, R4, 0x7632, R15 ;  /* 0x00007632040f7816 */ /* 0x000fe4000000000f */
[----:B------:R-:W-:Y:S02]  /*bec0*/  LEA R14, P6, R19, R0, 0x1 ;  /* 0x00000000130e7211 */ /* 0x000fe400078c08ff */
[----:B--2---:R-:W-:Y:S01]  /*bed0*/  ISETP.LT.AND P5, PT, R16, UR5, !P0 ;  /* 0x0000000510007c0c */ /* 0x004fe2000c7a1270 */
[----:B------:R1:W-:Y:S01]  /*bee0*/  @P1 STG.E.U16 desc[UR24][R12.64], R15 ;  /* 0x0000000f0c001986 */ /* 0x0003e2000c101518 */
[----:B------:R-:W2:Y:S01]  /*bef0*/  LDCU UR5, c[0x0][0x39c] ;  /* 0x00007380ff0577ac */ /* 0x000ea20008000800 */
[C---:B----4-:R-:W-:Y:S02]  /*bf00*/  LOP3.LUT R3, R212.reuse, 0xfe, RZ, 0xfc, !PT ;  /* 0x000000fed4037812 */ /* 0x050fe400078efcff */
[----:B------:R-:W-:-:S02]  /*bf10*/  LOP3.LUT R16, R212, 0xfc, RZ, 0xfc, !PT ;  /* 0x000000fcd4107812 */ /* 0x000fc400078efcff */
[----:B------:R-:W-:Y:S02]  /*bf20*/  LOP3.LUT R4, R212, 0x100, RZ, 0xfc, !PT ;  /* 0x00000100d4047812 */ /* 0x000fe400078efcff */
[----:B0-----:R-:W-:Y:S01]  /*bf30*/  ISETP.LT.AND P1, PT, R16, UR6, !P0 ;  /* 0x0000000610007c0c */ /* 0x001fe2000c721270 */
[----:B------:R-:W0:Y:S01]  /*bf40*/  LDCU UR6, c[0x0][0x39c] ;  /* 0x00007380ff0677ac */ /* 0x000e220008000800 */
[----:B------:R-:W-:Y:S02]  /*bf50*/  PRMT R16, R5, 0x7632, R16 ;  /* 0x0000763205107816 */ /* 0x000fe40000000010 */
[----:B-1----:R-:W-:Y:S01]  /*bf60*/  LEA.HI.X.SX32 R15, R19, R88, 0x1, P6 ;  /* 0x00000058130f7211 */ /* 0x002fe200030f0eff */
[----:B------:R-:W-:-:S04]  /*bf70*/  IMAD R19, R89, 0x2, R19 ;  /* 0x0000000259137824 */ /* 0x000fc800078e0213 */
[----:B------:R-:W-:Y:S01]  /*bf80*/  IMAD R17, R89, 0x2, R19 ;  /* 0x0000000259117824 */ /* 0x000fe200078e0213 */
[----:B------:R-:W-:Y:S01]  /*bf90*/  LEA R2, P6, R19, R0, 0x1 ;  /* 0x0000000013027211 */ /* 0x000fe200078c08ff */
[----:B------:R1:W-:Y:S01]  /*bfa0*/  @P2 STG.E.U16 desc[UR24][R14.64], R5 ;  /* 0x000000050e002986 */ /* 0x0003e2000c101518 */
[----:B---3--:R-:W-:Y:S01]  /*bfb0*/  ISETP.LT.AND P2, PT, R3, UR4, !P0 ;  /* 0x0000000403007c0c */ /* 0x008fe2000c741270 */
[----:B------:R-:W3:Y:S01]  /*bfc0*/  LDCU UR4, c[0x0][0x39c] ;  /* 0x00007380ff0477ac */ /* 0x000ee20008000800 */
[----:B------:R-:W-:Y:S02]  /*bfd0*/  LEA.HI.X.SX32 R3, R19, R88, 0x1, P6 ;  /* 0x0000005813037211 */ /* 0x000fe400030f0eff */
[----:B------:R-:W-:-:S03]  /*bfe0*/  LEA R12, P6, R17, R0, 0x1 ;  /* 0x00000000110c7211 */ /* 0x000fc600078c08ff */
[----:B------:R4:W-:Y:S01]  /*bff0*/  @P3 STG.E.U16 desc[UR24][R2.64], R16 ;  /* 0x0000001002003986 */ /* 0x0009e2000c101518 */
[----:B------:R-:W-:Y:S01]  /*c000*/  LEA.HI.X.SX32 R13, R17, R88, 0x1, P6 ;  /* 0x00000058110d7211 */ /* 0x000fe200030f0eff */
[----:B------:R-:W-:Y:S01]  /*c010*/  IMAD R17, R89, 0x2, R17 ;  /* 0x0000000259117824 */ /* 0x000fe200078e0211 */
[----:B--2---:R-:W-:Y:S01]  /*c020*/  ISETP.LT.AND P3, PT, R4, UR5, !P0 ;  /* 0x0000000504007c0c */ /* 0x004fe2000c761270 */
[----:B------:R-:W2:Y:S01]  /*c030*/  LDCU UR5, c[0x0][0x39c] ;  /* 0x00007380ff0577ac */ /* 0x000ea20008000800 */
[----:B-1----:R-:W-:Y:S01]  /*c040*/  LOP3.LUT R14, R212, 0x102, RZ, 0xfc, !PT ;  /* 0x00000102d40e7812 */ /* 0x002fe200078efcff */
[----:B------:R1:W-:Y:S01]  /*c050*/  @P4 STG.E.U16 desc[UR24][R12.64], R6 ;  /* 0x000000060c004986 */ /* 0x0003e2000c101518 */
[----:B------:R-:W-:Y:S01]  /*c060*/  LEA R4, P4, R17, R0, 0x1 ;  /* 0x0000000011047211 */ /* 0x000fe200078808ff */
[----:B------:R-:W-:-:S03]  /*c070*/  IMAD R15, R89, 0x2, R17 ;  /* 0x00000002590f7824 */ /* 0x000fc600078e0211 */
[----:B------:R-:W-:Y:S02]  /*c080*/  LEA.HI.X.SX32 R5, R17, R88, 0x1, P4 ;  /* 0x0000005811057211 */ /* 0x000fe400020f0eff */
[----:B----4-:R-:W-:Y:S02]  /*c090*/  PRMT R3, R6, 0x7632, R3 ;  /* 0x0000763206037816 */ /* 0x010fe40000000003 */
[----:B------:R-:W-:Y:S02]  /*c0a0*/  LEA R2, P6, R15, R0, 0x1 ;  /* 0x000000000f027211 */ /* 0x000fe400078c08ff */
[----:B---3--:R-:W-:Y:S01]  /*c0b0*/  ISETP.LT.AND P4, PT, R14, UR4, !P0 ;  /* 0x000000040e007c0c */ /* 0x008fe2000c781270 */
[----:B------:R3:W-:Y:S01]  /*c0c0*/  @P5 STG.E.U16 desc[UR24][R4.64], R3 ;  /* 0x0000000304005986 */ /* 0x0007e2000c101518 */
[----:B------:R-:W4:Y:S01]  /*c0d0*/  LDCU UR4, c[0x0][0x39c] ;  /* 0x00007380ff0477ac */ /* 0x000f220008000800 */
[C---:B-1----:R-:W-:Y:S02]  /*c0e0*/  LOP3.LUT R6, R212.reuse, 0x106, RZ, 0xfc, !PT ;  /* 0x00000106d4067812 */ /* 0x042fe400078efcff */
[----:B------:R-:W-:-:S04]  /*c0f0*/  LOP3.LUT R14, R212, 0x104, RZ, 0xfc, !PT ;  /* 0x00000104d40e7812 */ /* 0x000fc800078efcff */
[----:B0-----:R-:W-:Y:S01]  /*c100*/  ISETP.LT.AND P5, PT, R14, UR6, !P0 ;  /* 0x000000060e007c0c */ /* 0x001fe2000c7a1270 */
[----:B------:R-:W0:Y:S01]  /*c110*/  LDCU UR6, c[0x0][0x39c] ;  /* 0x00007380ff0677ac */ /* 0x000e220008000800 */
[----:B------:R-:W-:Y:S02]  /*c120*/  LOP3.LUT R14, R212, 0x1fe, RZ, 0xfc, !PT ;  /* 0x000001fed40e7812 */ /* 0x000fe400078efcff */
[----:B---3--:R-:W-:Y:S01]  /*c130*/  LEA.HI.X.SX32 R3, R15, R88, 0x1, P6 ;  /* 0x000000580f037211 */ /* 0x008fe200030f0eff */
[----:B------:R-:W-:-:S04]  /*c140*/  IMAD R15, R89, 0x2, R15 ;  /* 0x00000002590f7824 */ /* 0x000fc800078e020f */
[----:B------:R1:W-:Y:S01]  /*c150*/  @P1 STG.E.U16 desc[UR24][R2.64], R7 ;  /* 0x0000000702001986 */ /* 0x0003e2000c101518 */
[----:B------:R-:W-:Y:S01]  /*c160*/  LEA R12, P6, R15, R0, 0x1 ;  /* 0x000000000f0c7211 */ /* 0x000fe200078c08ff */
[----:B------:R-:W-:Y:S01]  /*c170*/  IMAD R17, R89, 0x2, R15 ;  /* 0x0000000259117824 */ /* 0x000fe200078e020f */
[----:B--2---:R-:W-:Y:S01]  /*c180*/  ISETP.LT.AND P1, PT, R6, UR5, !P0 ;  /* 0x0000000506007c0c */ /* 0x004fe2000c721270 */
[----:B------:R-:W2:Y:S01]  /*c190*/  LDCU UR5, c[0x0][0x39c] ;  /* 0x00007380ff0577ac */ /* 0x000ea20008000800 */
[----:B------:R-:W-:Y:S02]  /*c1a0*/  LEA.HI.X.SX32 R13, R15, R88, 0x1, P6 ;  /* 0x000000580f0d7211 */ /* 0x000fe400030f0eff */
[C---:B------:R-:W-:Y:S02]  /*c1b0*/  LEA R4, P6, R17.reuse, R0, 0x1 ;  /* 0x0000000011047211 */ /* 0x040fe400078c08ff */
[----:B------:R-:W-:Y:S02]  /*c1c0*/  LOP3.LUT R6, R212, 0x108, RZ, 0xfc, !PT ;  /* 0x00000108d4067812 */ /* 0x000fe400078efcff */
[----:B------:R-:W-:Y:S01]  /*c1d0*/  LEA.HI.X.SX32 R5, R17, R88, 0x1, P6 ;  /* 0x0000005811057211 */ /* 0x000fe200030f0eff */
[----:B------:R-:W-:Y:S01]  /*c1e0*/  IMAD R17, R89, 0x2, R17 ;  /* 0x0000000259117824 */ /* 0x000fe200078e0211 */
[----:B-1----:R-:W-:-:S02]  /*c1f0*/  PRMT R3, R7, 0x7632, R3 ;  /* 0x0000763207037816 */ /* 0x002fc40000000003 */
[----:B------:R-:W-:Y:S01]  /*c200*/  PRMT R7, R24, 0x7632, R7 ;  /* 0x0000763218077816 */ /* 0x000fe20000000007 */
        /* <DEDUP_REMOVED lines=8> */
[----:B--2---:R-:W-:Y:S01]  /*c290*/  ISETP.LT.AND P3, PT, R6, UR5, !P0 ;  /* 0x0000000506007c0c */ /* 0x004fe2000c761270 */
[----:B------:R-:W1:Y:S01]  /*c2a0*/  LDCU UR5, c[0x0][0x39c] ;  /* 0x00007380ff0577ac */ /* 0x000e620008000800 */
[----:B------:R-:W-:Y:S01]  /*c2b0*/  LEA R6, P6, R15, R0, 0x1 ;  /* 0x000000000f067211 */ /* 0x000fe200078c08ff */
[----:B------:R2:W-:Y:S01]  /*c2c0*/  @P4 STG.E.U16 desc[UR24][R2.64], R7 ;  /* 0x0000000702004986 */ /* 0x0005e2000c101518 */
[C---:B----4-:R-:W-:Y:S02]  /*c2d0*/  LOP3.LUT R5, R212.reuse, 0x10e, RZ, 0xfc, !PT ;  /* 0x0000010ed4057812 */ /* 0x050fe400078efcff */
[----:B------:R-:W-:-:S04]  /*c2e0*/  LOP3.LUT R12, R212, 0x10c, RZ, 0xfc, !PT ;  /* 0x0000010cd40c7812 */ /* 0x000fc800078efcff */
[----:B0-----:R-:W-:Y:S01]  /*c2f0*/  ISETP.LT.AND P4, PT, R12, UR6, !P0 ;  /* 0x000000060c007c0c */ /* 0x001fe2000c781270 */
        /* <DEDUP_REMOVED lines=8> */
[----:B------:R-:W3:Y:S01]  /*c380*/  LDCU UR4, c[0x0][0x39c] ;  /* 0x00007380ff0477ac */ /* 0x000ee20008000800 */
[----:B------:R-:W-:Y:S02]  /*c390*/  LEA.HI.X.SX32 R5, R15, R88, 0x1, P6 ;  /* 0x000000580f057211 */ /* 0x000fe400030f0eff */
[----:B------:R-:W-:-:S04]  /*c3a0*/  LEA R2, P6, R13, R0, 0x1 ;  /* 0x000000000d027211 */ /* 0x000fc800078c08ff */
[----:B------:R-:W-:Y:S01]  /*c3b0*/  LEA.HI.X.SX32 R3, R13, R88, 0x1, P6 ;  /* 0x000000580d037211 */ /* 0x000fe200030f0eff */
[----:B------:R-:W-:Y:S01]  /*c3c0*/  IMAD R13, R89, 0x2, R13 ;  /* 0x00000002590d7824 */ /* 0x000fe200078e020d */
[----:B--2---:R-:W-:-:S03]  /*c3d0*/  PRMT R7, R25, 0x7632, R7 ;  /* 0x0000763219077816 */ /* 0x004fc60000000007 */
[----:B------:R-:W-:Y:S02]  /*c3e0*/  IMAD R15, R89, 0x2, R13 ;  /* 0x00000002590f7824 */ /* 0x000fe400078e020d */
[----:B------:R2:W-:Y:S01]  /*c3f0*/  @P1 STG.E.U16 desc[UR24][R4.64], R7 ;  /* 0x0000000704001986 */ /* 0x0005e2000c101518 */
[----:B-1----:R-:W-:Y:S01]  /*c400*/  ISETP.LT.AND P1, PT, R12, UR5, !P0 ;  /* 0x000000050c007c0c */ /* 0x002fe2000c721270 */
[----:B------:R-:W1:Y:S01]  /*c410*/  LDCU UR5, c[0x0][0x39c] ;  /* 0x00007380ff0577ac */ /* 0x000e620008000800 */
[----:B------:R-:W-:Y:S01]  /*c420*/  LOP3.LUT R12, R212, 0x112, RZ, 0xfc, !PT ;  /* 0x00000112d40c7812 */ /* 0x000fe200078efcff */
[----:B------:R4:W-:Y:S01]  /*c430*/  @P2 STG.E.U16 desc[UR24][R2.64], R26 ;  /* 0x0000001a02002986 */ /* 0x0009e2000c101518 */
[----:B------:R-:W-:-:S04]  /*c440*/  LEA R6, P2, R13, R0, 0x1 ;  /* 0x000000000d067211 */ /* 0x000fc800078408ff */
[----:B--2---:R-:W-:Y:S02]  /*c450*/  LEA.HI.X.SX32 R7, R13, R88, 0x1, P2 ;  /* 0x000000580d077211 */ /* 0x004fe400010f0eff */
[----:B------:R-:W-:Y:S02]  /*c460*/  PRMT R5, R26, 0x7632, R5 ;  /* 0x000076321a057816 */ /* 0x000fe40000000005 */
[----:B------:R-:W-:Y:S02]  /*c470*/  LEA R4, P6, R15, R0, 0x1 ;  /* 0x000000000f047211 */ /* 0x000fe400078c08ff */
[----:B---3--:R-:W-:Y:S01]  /*c480*/  ISETP.LT.AND P2, PT, R12, UR4, !P0 ;  /* 0x000000040c007c0c */ /* 0x008fe2000c741270 */
[----:B------:R2:W-:Y:S01]  /*c490*/  @P3 STG.E.U16 desc[UR24][R6.64], R5 ;  /* 0x0000000506003986 */ /* 0x0005e2000c101518 */
[----:B------:R-:W3:Y:S01]  /*c4a0*/  LDCU UR4, c[0x0][0x39c] ;  /* 0x00007380ff0477ac */ /* 0x000ee20008000800 */
        /* <DEDUP_REMOVED lines=10> */
[----:B-1----:R-:W-:Y:S01]  /*c550*/  ISETP.LT.AND P4, PT, R3, UR5, !P0 ;  /* 0x0000000503007c0c */ /* 0x002fe2000c781270 */
[----:B------:R-:W1:Y:S01]  /*c560*/  LDCU UR5, c[0x0][0x39c] ;  /* 0x00007380ff0577ac */ /* 0x000e620008000800 */
        /* <DEDUP_REMOVED lines=15> */
[----:B-1----:R-:W-:Y:S01]  /*c660*/  ISETP.LT.AND P1, PT, R12, UR5, !P0 ;  /* 0x000000050c007c0c */ /* 0x002fe2000c721270 */
[----:B------:R1:W-:Y:S01]  /*c670*/  @P2 STG.E.U16 desc[UR24][R4.64], R3 ;  /* 0x0000000304002986 */ /* 0x0003e2000c101518 */
[----:B------:R-:W2:Y:S01]  /*c680*/  LDCU UR5, c[0x0][0x39c] ;  /* 0x00007380ff0577ac */ /* 0x000ea20008000800 */
[C---:B----4-:R-:W-:Y:S02]  /*c690*/  LOP3.LUT R7, R212.reuse, 0x11e, RZ, 0xfc, !PT ;  /* 0x0000011ed4077812 */ /* 0x050fe400078efcff */
[----:B------:R-:W-:-:S04]  /*c6a0*/  LOP3.LUT R12, R212, 0x11c, RZ, 0xfc, !PT ;  /* 0x0000011cd40c7812 */ /* 0x000fc800078efcff */
[----:B0-----:R-:W-:Y:S01]  /*c6b0*/  ISETP.LT.AND P2, PT, R12, UR6, !P0 ;  /* 0x000000060c007c0c */ /* 0x001fe2000c741270 */
[----:B------:R-:W0:Y:S01]  /*c6c0*/  LDCU UR6, c[0x0][0x39c] ;  /* 0x00007380ff0677ac */ /* 0x000e220008000800 */
[----:B------:R-:W-:Y:S02]  /*c6d0*/  LOP3.LUT R12, R212, 0x120, RZ, 0xfc, !PT ;  /* 0x00000120d40c7812 */ /* 0x000fe400078efcff */
        /* <DEDUP_REMOVED lines=11> */
[----:B-1----:R-:W-:-:S03]  /*c790*/  PRMT R3, R33, 0x7632, R3 ;  /* 0x0000763221037816 */ /* 0x002fc60000000003 */
[----:B------:R-:W-:Y:S02]  /*c7a0*/  IMAD R15, R89, 0x2, R13 ;  /* 0x00000002590f7824 */ /* 0x000fe400078e020d */
[----:B------:R1:W-:Y:S01]  /*c7b0*/  @P4 STG.E.U16 desc[UR24][R6.64], R3 ;  /* 0x0000000306004986 */ /* 0x0003e2000c101518 */
[----:B--2---:R-:W-:Y:S01]  /*c7c0*/  ISETP.LT.AND P4, PT, R12, UR5, !P0 ;  /* 0x000000050c007c0c */ /* 0x004fe2000c781270 */
[----:B------:R-:W2:Y:S01]  /*c7d0*/  LDCU UR5, c[0x0][0x39c] ;  /* 0x00007380ff0577ac */ /* 0x000ea20008000800 */
[----:B------:R-:W-:Y:S01]  /*c7e0*/  LOP3.LUT R12, R212, 0x122, RZ, 0xfc, !PT ;  /* 0x00000122d40c7812 */ /* 0x000fe200078efcff */
[----:B------:R4:W-:Y:S01]  /*c7f0*/  @P5 STG.E.U16 desc[UR24][R4.64], R34 ;  /* 0x0000002204005986 */ /* 0x0009e2000c101518 */
[----:B------:R-:W-:-:S04]  /*c800*/  LEA R2, P5, R13, R0, 0x1 ;  /* 0x000000000d027211 */ /* 0x000fc800078a08ff */
[----:B-1----:R-:W-:Y:S02]  /*c810*/  LEA.HI.X.SX32 R3, R13, R88, 0x1, P5 ;  /* 0x000000580d037211 */ /* 0x002fe400028f0eff */
        /* <DEDUP_REMOVED lines=15> */
[----:B--2---:R-:W-:Y:S01]  /*c910*/  ISETP.LT.AND P2, PT, R5, UR5, !P0 ;  /* 0x0000000505007c0c */ /* 0x004fe2000c741270 */
        /* <DEDUP_REMOVED lines=8> */
[----:B---3--:R-:W-:Y:S01]  /*c9a0*/  ISETP.LT.AND P3, PT, R12, UR4, !P0 ;  /* 0x000000040c007c0c */ /* 0x008fe2000c761270 */
        /* <DEDUP_REMOVED lines=750> */
[----:B------:R-:W-:Y:S01]  /*f890*/  LOP3.LUT R8, R212, 0x1f2, RZ, 0xfc, !PT ;  /* 0x000001f2d4087812 */ /* 0x000fe200078efcff */
[----:B------:R0:W-:Y:S01]  /*f8a0*/  @P4 STG.E.U16 desc[UR24][R6.64], R10 ;  /* 0x0000000a06004986 */ /* 0x0001e2000c101518 */
[----:B-1----:R-:W-:Y:S01]  /*f8b0*/  LEA R4, P4, R13, R0, 0x1 ;  /* 0x000000000d047211 */ /* 0x002fe200078808ff */
[----:B------:R-:W-:-:S03]  /*f8c0*/  IMAD R9, R89, 0x2, R13 ;  /* 0x0000000259097824 */ /* 0x000fc600078e020d */
[----:B------:R-:W-:Y:S02]  /*f8d0*/  LEA.HI.X.SX32 R5, R13, R88, 0x1, P4 ;  /* 0x000000580d057211 */ /* 0x000fe400020f0eff */
[----:B----4-:R-:W-:Y:S02]  /*f8e0*/  PRMT R3, R10, 0x7632, R3 ;  /* 0x000076320a037816 */ /* 0x010fe40000000003 */
[----:B------:R-:W-:Y:S02]  /*f8f0*/  LEA R2, P6, R9, R0, 0x1 ;  /* 0x0000000009027211 */ /* 0x000fe400078c08ff */
[----:B---3--:R-:W-:Y:S01]  /*f900*/  ISETP.LT.AND P4, PT, R8, UR4, !P0 ;  /* 0x0000000408007c0c */ /* 0x008fe2000c781270 */
[----:B------:R1:W-:Y:S01]  /*f910*/  @P5 STG.E.U16 desc[UR24][R4.64], R3 ;  /* 0x0000000304005986 */ /* 0x0003e2000c101518 */
[C---:B0-----:R-:W-:Y:S01]  /*f920*/  LOP3.LUT R7, R212.reuse, 0x1f6, RZ, 0xfc, !PT ;  /* 0x000001f6d4077812 */ /* 0x041fe200078efcff */
[----:B------:R-:W0:Y:S01]  /*f930*/  LDCU UR4, c[0x0][0x39c] ;  /* 0x00007380ff0477ac */ /* 0x000e220008000800 */
[----:B------:R-:W-:-:S04]  /*f940*/  LOP3.LUT R8, R212, 0x1f4, RZ, 0xfc, !PT ;  /* 0x000001f4d4087812 */ /* 0x000fc800078efcff */
[----:B------:R-:W-:Y:S01]  /*f950*/  ISETP.LT.AND P5, PT, R8, UR6, !P0 ;  /* 0x0000000608007c0c */ /* 0x000fe2000c7a1270 */
[----:B------:R-:W3:Y:S01]  /*f960*/  LDCU UR6, c[0x0][0x39c] ;  /* 0x00007380ff0677ac */ /* 0x000ee20008000800 */
        /* <DEDUP_REMOVED lines=8> */
[----:B------:R-:W-:Y:S01]  /*f9f0*/  LEA.HI.X.SX32 R7, R9, R88, 0x1, P6 ;  /* 0x0000005809077211 */ /* 0x000fe200030f0eff */
[----:B------:R-:W-:Y:S01]  /*fa00*/  IMAD R9, R89, 0x2, R13 ;  /* 0x0000000259097824 */ /* 0x000fe200078e020d */
[----:B------:R-:W-:-:S04]  /*fa10*/  LEA R4, P6, R13, R0, 0x1 ;  /* 0x000000000d047211 */ /* 0x000fc800078c08ff */
[----:B------:R-:W-:Y:S02]  /*fa20*/  LEA.HI.X.SX32 R5, R13, R88, 0x1, P6 ;  /* 0x000000580d057211 */ /* 0x000fe400030f0eff */
[----:B-1----:R-:W-:Y:S01]  /*fa30*/  PRMT R3, R11, 0x7632, R3 ;  /* 0x000076320b037816 */ /* 0x002fe20000000003 */
[----:B------:R-:W-:-:S04]  /*fa40*/  IMAD R11, R89, 0x2, R9 ;  /* 0x00000002590b7824 */ /* 0x000fc800078e0209 */
[----:B------:R1:W-:Y:S01]  /*fa50*/  @P2 STG.E.U16 desc[UR24][R6.64], R3 ;  /* 0x0000000306002986 */ /* 0x0003e2000c101518 */
[----:B------:R-:W-:Y:S01]  /*fa60*/  IMAD R13, R89, 0x2, R11 ;  /* 0x00000002590d7824 */ /* 0x000fe200078e020b */
[----:B0-----:R-:W-:Y:S01]  /*fa70*/  ISETP.LT.AND P2, PT, R8, UR4, !P0 ;  /* 0x0000000408007c0c */ /* 0x001fe2000c741270 */
[----:B------:R-:W0:Y:S01]  /*fa80*/  LDCU UR4, c[0x0][0x39c] ;  /* 0x00007380ff0477ac */ /* 0x000e220008000800 */
[----:B-----5:R4:W-:Y:S01]  /*fa90*/  @P3 STG.E.U16 desc[UR24][R4.64], R196 ;  /* 0x000000c404003986 */ /* 0x0209e2000c101518 */
[C---:B------:R-:W-:Y:S02]  /*faa0*/  LEA R2, P3, R9.reuse, R0, 0x1 ;  /* 0x0000000009027211 */ /* 0x040fe400078608ff */
[C---:B------:R-:W-:Y:S02]  /*fab0*/  LOP3.LUT R8, R212.reuse, 0x1fa, RZ, 0xfc, !PT ;  /* 0x000001fad4087812 */ /* 0x040fe400078efcff */
[----:B------:R-:W-:Y:S02]  /*fac0*/  LOP3.LUT R212, R212, 0x1fc, RZ, 0xfc, !PT ;  /* 0x000001fcd4d47812 */ /* 0x000fe400078efcff */
[----:B-1----:R-:W-:Y:S01]  /*fad0*/  LEA.HI.X.SX32 R3, R9, R88, 0x1, P3 ;  /* 0x0000005809037211 */ /* 0x002fe200018f0eff */
[----:B------:R-:W-:Y:S01]  /*fae0*/  IMAD R9, R89, 0x2, R13 ;  /* 0x0000000259097824 */ /* 0x000fe200078e020d */
[----:B--2---:R-:W-:-:S02]  /*faf0*/  ISETP.LT.AND P3, PT, R8, UR5, !P0 ;  /* 0x0000000508007c0c */ /* 0x004fc4000c761270 */
[----:B----4-:R-:W-:Y:S01]  /*fb00*/  PRMT R5, R196, 0x7632, R5 ;  /* 0x00007632c4057816 */ /* 0x010fe20000000005 */
[----:B------:R-:W-:Y:S01]  /*fb10*/  IMAD R15, R89, 0x2, R9 ;  /* 0x00000002590f7824 */ /* 0x000fe200078e0209 */
[----:B------:R-:W-:-:S03]  /*fb20*/  LEA R6, P6, R13, R0, 0x1 ;  /* 0x000000000d067211 */ /* 0x000fc600078c08ff */
[----:B------:R1:W-:Y:S01]  /*fb30*/  @P4 STG.E.U16 desc[UR24][R2.64], R5 ;  /* 0x0000000502004986 */ /* 0x0003e2000c101518 */
[----:B------:R-:W-:Y:S01]  /*fb40*/  LEA R4, P4, R11, R0, 0x1 ;  /* 0x000000000b047211 */ /* 0x000fe200078808ff */
[----:B------:R-:W-:Y:S01]  /*fb50*/  IMAD R17, R89, 0x2, R15 ;  /* 0x0000000259117824 */ /* 0x000fe200078e020f */
[----:B------:R-:W-:Y:S02]  /*fb60*/  LEA.HI.X.SX32 R7, R13, R88, 0x1, P6 ;  /* 0x000000580d077211 */ /* 0x000fe400030f0eff */
[----:B------:R-:W-:Y:S01]  /*fb70*/  LEA R10, P6, R15, R0, 0x1 ;  /* 0x000000000f0a7211 */ /* 0x000fe200078c08ff */
[----:B------:R-:W-:Y:S01]  /*fb80*/  IMAD R89, R89, 0x2, R17 ;  /* 0x0000000259597824 */ /* 0x000fe200078e0211 */
[----:B-1----:R-:W-:Y:S02]  /*fb90*/  LEA.HI.X.SX32 R5, R11, R88, 0x1, P4 ;  /* 0x000000580b057211 */ /* 0x002fe400020f0eff */
[----:B------:R-:W-:Y:S02]  /*fba0*/  LEA R8, P4, R9, R0, 0x1 ;  /* 0x0000000009087211 */ /* 0x000fe400078808ff */
[-C--:B------:R-:W-:Y:S01]  /*fbb0*/  LEA.HI.X.SX32 R11, R15, R88.reuse, 0x1, P6 ;  /* 0x000000580f0b7211 */ /* 0x080fe200030f0eff */
[----:B------:R1:W-:Y:S01]  /*fbc0*/  @P5 STG.E.U16 desc[UR24][R4.64], R197 ;  /* 0x000000c504005986 */ /* 0x0003e2000c101518 */
[----:B------:R-:W-:-:S02]  /*fbd0*/  LEA.HI.X.SX32 R9, R9, R88, 0x1, P4 ;  /* 0x0000005809097211 */ /* 0x000fc400020f0eff */
[-C--:B------:R-:W-:Y:S02]  /*fbe0*/  LEA R12, P4, R89, R0.reuse, 0x1 ;  /* 0x00000000590c7211 */ /* 0x080fe400078808ff */
[----:B------:R-:W-:Y:S02]  /*fbf0*/  LEA R2, P6, R17, R0, 0x1 ;  /* 0x0000000011027211 */ /* 0x000fe400078c08ff */
[----:B------:R-:W-:Y:S02]  /*fc00*/  LEA.HI.X.SX32 R13, R89, R88, 0x1, P4 ;  /* 0x00000058590d7211 */ /* 0x000fe400020f0eff */
[----:B---3--:R-:W-:Y:S02]  /*fc10*/  ISETP.LT.AND P4, PT, R14, UR6, !P0 ;  /* 0x000000060e007c0c */ /* 0x008fe4000c781270 */
[----:B0-----:R-:W-:Y:S02]  /*fc20*/  ISETP.LT.AND P0, PT, R212, UR4, !P0 ;  /* 0x00000004d4007c0c */ /* 0x001fe4000c701270 */
[----:B------:R-:W-:-:S02]  /*fc30*/  PRMT R0, R197, 0x7632, R0 ;  /* 0x00007632c5007816 */ /* 0x000fc40000000000 */
[----:B-1----:R-:W-:Y:S02]  /*fc40*/  PRMT R5, R198, 0x7632, R5 ;  /* 0x00007632c6057816 */ /* 0x002fe40000000005 */
[----:B------:R-:W-:Y:S01]  /*fc50*/  LEA.HI.X.SX32 R3, R17, R88, 0x1, P6 ;  /* 0x0000005811037211 */ /* 0x000fe200030f0eff */
[----:B------:R0:W-:Y:S04]  /*fc60*/  @P1 STG.E.U16 desc[UR24][R6.64], R0 ;  /* 0x0000000006001986 */ /* 0x0001e8000c101518 */
[----:B------:R1:W-:Y:S04]  /*fc70*/  @P2 STG.E.U16 desc[UR24][R8.64], R198 ;  /* 0x000000c608002986 */ /* 0x0003e8000c101518 */
[----:B------:R1:W-:Y:S01]  /*fc80*/  @P3 STG.E.U16 desc[UR24][R10.64], R5 ;  /* 0x000000050a003986 */ /* 0x0003e2000c101518 */
[----:B0-----:R-:W-:-:S03]  /*fc90*/  PRMT R7, R199, 0x7632, R7 ;  /* 0x00007632c7077816 */ /* 0x001fc60000000007 */
[----:B------:R1:W-:Y:S04]  /*fca0*/  @P0 STG.E.U16 desc[UR24][R2.64], R199 ;  /* 0x000000c702000986 */ /* 0x0003e8000c101518 */
[----:B------:R1:W-:Y:S01]  /*fcb0*/  @P4 STG.E.U16 desc[UR24][R12.64], R7 ;  /* 0x000000070c004986 */ /* 0x0003e2000c101518 */
[----:B------:R-:W-:Y:S06]  /*fcc0*/  BAR.SYNC.DEFER_BLOCKING 0x0 ;  /* 0x0000000000007b1d */ /* 0x000fec0000010000 */
[----:B------:R-:W-:Y:S05]  /*fcd0*/  BRA.U UP0, `(.L_x_13) ;  /* 0x0000000100a07547 */ /* 0x000fea000b800000 */
[----:B------:R-:W0:Y:S01]  /*fce0*/  S2UR UR5, SR_CgaCtaId ;  /* 0x00000000000579c3 */ /* 0x000e220000008800 */
[----:B------:R-:W-:Y:S01]  /*fcf0*/  NOP ;  /* 0x0000000000007918 */ /* 0x000fe20000000000 */
[----:B------:R-:W-:Y:S01]  /*fd00*/  UMOV UR4, 0x50 ;  /* 0x0000005000047882 */ /* 0x000fe20000000000 */
[----:B------:R-:W-:Y:S02]  /*fd10*/  IMAD.U32 R0, RZ, RZ, UR10 ;  /* 0x0000000aff007e24 */ /* 0x000fe4000f8e00ff */
[----:B-1----:R-:W-:Y:S02]  /*fd20*/  IMAD.MOV.U32 R3, RZ, RZ, 0xff ;  /* 0x000000ffff037424 */ /* 0x002fe400078e00ff */
[----:B------:R-:W-:Y:S01]  /*fd30*/  IMAD.MOV.U32 R7, RZ, RZ, 0x1 ;  /* 0x00000001ff077424 */ /* 0x000fe200078e00ff */
[----:B------:R-:W-:-:S04]  /*fd40*/  LOP3.LUT R0, R0, 0xffff, RZ, 0xc0, !PT ;  /* 0x0000ffff00007812 */ /* 0x000fc800078ec0ff */
[----:B------:R-:W-:-:S05]  /*fd50*/  SHF.R.U32.HI R0, RZ, 0x5, R0 ;  /* 0x00000005ff007819 */ /* 0x000fca0000011600 */
[----:B------:R-:W-:Y:S01]  /*fd60*/  VIADD R2, R0, 0x10 ;  /* 0x0000001000027836 */ /* 0x000fe20000000000 */
[----:B------:R-:W-:Y:S01]  /*fd70*/  SHF.L.U32 R0, R3, R0, RZ ;  /* 0x0000000003007219 */ /* 0x000fe200000006ff */
[----:B0-----:R-:W-:-:S03]  /*fd80*/  ULEA UR6, UR5, UR4, 0x18 ;  /* 0x0000000405067291 */ /* 0x001fc6000f8ec0ff */
[----:B------:R-:W-:-:S04]  /*fd90*/  SHF.L.U32 R3, R7, R2, RZ ;  /* 0x0000000207037219 */ /* 0x000fc800000006ff */
[----:B------:R-:W-:Y:S02]  /*fda0*/  LOP3.LUT R0, R3, R0, RZ, 0xfc, !PT ;  /* 0x0000000003007212 */ /* 0x000fe400078efcff */
[----:B------:R-:W0:Y:S02]  /*fdb0*/  LDS R5, [UR6] ;  /* 0x00000006ff057984 */ /* 0x000e240008000800 */
[C---:B------:R-:W-:Y:S02]  /*fdc0*/  LOP3.LUT R2, R0.reuse, 0xffff, RZ, 0xc0, !PT ;  /* 0x0000ffff00027812 */ /* 0x040fe400078ec0ff */
[----:B0-----:R-:W-:-:S04]  /*fdd0*/  LOP3.LUT R3, R0, 0xffff, R5, 0x80, !PT ;  /* 0x0000ffff00037812 */ /* 0x001fc800078e8005 */
[----:B------:R-:W-:-:S13]  /*fde0*/  ISETP.NE.AND P0, PT, R3, R2, PT ;  /* 0x000000020300720c */ /* 0x000fda0003f05270 */
[----:B------:R-:W-:Y:S05]  /*fdf0*/  @P0 BRA `(.L_x_14) ;  /* 0x0000000000500947 */ /* 0x000fea0003800000 */
[----:B------:R-:W-:Y:S02]  /*fe00*/  SHF.R.U32.HI R5, RZ, 0x10, R5 ;  /* 0x00000010ff057819 */ /* 0x000fe40000011605 */
[----:B------:R-:W-:-:S04]  /*fe10*/  SHF.R.U32.HI R2, RZ, 0x10, R0 ;  /* 0x00000010ff027819 */ /* 0x000fc80000011600 */
[----:B------:R-:W-:-:S04]  /*fe20*/  LOP3.LUT R5, R5, R2, RZ, 0xc0, !PT ;  /* 0x0000000205057212 */ /* 0x000fc800078ec0ff */
[----:B------:R-:W-:-:S13]  /*fe30*/  ISETP.NE.AND P0, PT, R5, R2, PT ;  /* 0x000000020500720c */ /* 0x000fda0003f05270 */
[----:B------:R-:W-:Y:S05]  /*fe40*/  @P0 BRA `(.L_x_15) ;  /* 0x0000000000300947 */ /* 0x000fea0003800000 */
[----:B------:R-:W-:Y:S01]  /*fe50*/  R2UR UR4, R0 ;  /* 0x00000000000472ca */ /* 0x000fe200000e0000 */
[----:B------:R-:W-:Y:S01]  /*fe60*/  VOTEU.ANY UR5, UPT, PT ;  /* 0x0000000000057886 */ /* 0x000fe200038e0100 */
[----:B------:R-:W0:Y:S01]  /*fe70*/  S2R R0, SR_LANEID ;  /* 0x0000000000007919 */ /* 0x000e220000000000 */
[----:B------:R-:W-:-:S10]  /*fe80*/  UFLO.U32 UR5, UR5 ;  /* 0x00000005000572bd */ /* 0x000fd400080e0000 */
[----:B------:R-:W-:-:S06]  /*fe90*/  ULOP3.LUT UR4, URZ, UR4, URZ, 0x33, !UPT ;  /* 0x00000004ff047292 */ /* 0x000fcc000f8e33ff */
[----:B------:R-:W-:-:S04]  /*fea0*/  IMAD.U32 R2, RZ, RZ, UR4 ;  /* 0x00000004ff027e24 */ /* 0x000fc8000f8e00ff */
[----:B------:R-:W1:Y:S02]  /*feb0*/  REDUX UR7, R2 ;  /* 0x00000000020773c4 */ /* 0x000e640000000000 */
[----:B------:R2:W-:Y:S01]  /*fec0*/  UTCATOMSWS.AND URZ, UR4 ;  /* 0x0000000400ff79e3 */ /* 0x0005e20008000000 */
[----:B0-----:R-:W-:Y:S01]  /*fed0*/  ISETP.EQ.U32.AND P0, PT, R0, UR5, PT ;  /* 0x0000000500007c0c */ /* 0x001fe2000bf02070 */
[----:B-1----:R-:W-:-:S12]  /*fee0*/  IMAD.U32 R0, RZ, RZ, UR7 ;  /* 0x00000007ff007e24 */ /* 0x002fd8000f8e00ff */
[----:B------:R2:W-:Y:S01]  /*fef0*/  @P0 ATOMS.AND RZ, [UR6], R0 ;  /* 0x00000000ffff098c */ /* 0x0005e2000a800006 */
[----:B------:R-:W-:Y:S05]  /*ff00*/  BRA `(.L_x_13) ;  /* 0x0000000000147947 */ /* 0x000fea0003800000 */
.L_x_15:
[----:B------:R-:W-:-:S07]  /*ff10*/  MOV R2, 0xff30 ;  /* 0x0000ff3000027802 */ /* 0x000fce0000000f00 */
[----:B------:R-:W-:Y:S05]  /*ff20*/  CALL.REL.NOINC `($__internal_0_$__cuda_sm10x_tcgen05_guardrail_trap_col_being_dealloced_not_returned_by_alloc) ;  /* 0x00000000002c7944 */ /* 0x000fea0003c00000 */
[----:B------:R-:W-:Y:S05]  /*ff30*/  BRA `(.L_x_13) ;  /* 0x0000000000087947 */ /* 0x000fea0003800000 */
.L_x_14:
[----:B------:R-:W-:-:S07]  /*ff40*/  MOV R2, 0xff60 ;  /* 0x0000ff6000027802 */ /* 0x000fce0000000f00 */
[----:B------:R-:W-:Y:S05]  /*ff50*/  CALL.REL.NOINC `($__internal_2_$__cuda_sm10x_tcgen05_guardrail_trap_unallocated_columns_being_dealloced) ;  /* 0x0000000000387944 */ /* 0x000fea0003c00000 */
.L_x_13:
[----:B------:R-:W-:Y:S01]  /*ff60*/  NOP ;  /* 0x0000000000007918 */ /* 0x000fe20000000000 */
[----:B--2---:R-:W-:Y:S05]  /*ff70*/  EXIT ;  /* 0x000000000000794d */ /* 0x004fea0003800000 */
.L_x_8:
[----:B------:R-:W0:Y:S02]  /*ff80*/  SYNCS.PHASECHK.TRANS64.TRYWAIT P2, [UR13], R140 ;  /* 0x0000008cff0075a7 */ /* 0x000e24000804110d */
[----:B0-----:R-:W-:Y:S05]  /*ff90*/  @!P2 BRA `(.L_x_8) ;  /* 0xfffffffc00f8a947 */ /* 0x001fea000383ffff */
[----:B------:R-:W-:Y:S05]  /*ffa0*/  BRA `(.L_x_16) ;  /* 0xffffff6400547947 */ /* 0x000fea000383ffff */
.L_x_12:
[----:B------:R-:W1:Y:S02]  /*ffb0*/  SYNCS.PHASECHK.TRANS64.TRYWAIT P0, [UR13], R2 ;  /* 0x00000002ff0075a7 */ /* 0x000e64000800110d */
[----:B-1----:R-:W-:Y:S05]  /*ffc0*/  @!P0 BRA `(.L_x_12) ;  /* 0xfffffffc00f88947 */ /* 0x002fea000383ffff */
[----:B------:R-:W-:Y:S05]  /*ffd0*/  BRA `(.L_x_11) ;  /* 0xffffff7400587947 */ /* 0x000fea000383ffff */
        .weak           $__internal_0_$__cuda_sm10x_tcgen05_guardrail_trap_col_being_dealloced_not_returned_by_alloc
        .type           $__internal_0_$__cuda_sm10x_tcgen05_guardrail_trap_col_being_dealloced_not_returned_by_alloc,@function
        .size           $__internal_0_$__cuda_sm10x_tcgen05_guardrail_trap_col_being_dealloced_not_returned_by_alloc,($__internal_1_$__cuda_sm10x_tcgen05_guardrail_trap_phase_invalid_during_alloc - $__internal_0_$__cuda_sm10x_tcgen05_guardrail_trap_col_being_dealloced_not_returned_by_alloc)
$__internal_0_$__cuda_sm10x_tcgen05_guardrail_trap_col_being_dealloced_not_returned_by_alloc:
[----:B------:R-:W-:Y:S05]  /*ffe0*/  BPT.TRAP 0x1 ;  /* 0x000000040000795c */ /* 0x000fea0000300000 */
[----:B------:R-:W-:-:S04]  /*fff0*/  IMAD.MOV.U32 R3, RZ, RZ, 0x0 ;  /* 0x00000000ff037424 */ /* 0x000fc800078e00ff */
[----:B------:R-:W-:Y:S05]  /*10000*/  RET.REL.NODEC R2 `(matmul_kernel) ;  /* 0xfffffefc02fc7950 */ /* 0x000fea0003c3ffff */
        .weak           $__internal_1_$__cuda_sm10x_tcgen05_guardrail_trap_phase_invalid_during_alloc
        .type           $__internal_1_$__cuda_sm10x_tcgen05_guardrail_trap_phase_invalid_during_alloc,@function
        .size           $__internal_1_$__cuda_sm10x_tcgen05_guardrail_trap_phase_invalid_during_alloc,($__internal_2_$__cuda_sm10x_tcgen05_guardrail_trap_unallocated_columns_being_dealloced - $__internal_1_$__cuda_sm10x_tcgen05_guardrail_trap_phase_invalid_during_alloc)
$__internal_1_$__cuda_sm10x_tcgen05_guardrail_trap_phase_invalid_during_alloc:
[----:B------:R-:W-:Y:S05]  /*10010*/  BPT.TRAP 0x1 ;  /* 0x000000040000795c */ /* 0x000fea0000300000 */
[----:B------:R-:W-:-:S04]  /*10020*/  IMAD.MOV.U32 R3, RZ, RZ, 0x0 ;  /* 0x00000000ff037424 */ /* 0x000fc800078e00ff */
[----:B------:R-:W-:Y:S05]  /*10030*/  RET.REL.NODEC R2 `(matmul_kernel) ;  /* 0xfffffefc02f07950 */ /* 0x000fea0003c3ffff */
        .weak           $__internal_2_$__cuda_sm10x_tcgen05_guardrail_trap_unallocated_columns_being_dealloced
        .type           $__internal_2_$__cuda_sm10x_tcgen05_guardrail_trap_unallocated_columns_being_dealloced,@function
        .size           $__internal_2_$__cuda_sm10x_tcgen05_guardrail_trap_unallocated_columns_being_dealloced,(.L_x_20 - $__internal_2_$__cuda_sm10x_tcgen05_guardrail_trap_unallocated_columns_being_dealloced)
$__internal_2_$__cuda_sm10x_tcgen05_guardrail_trap_unallocated_columns_being_dealloced:
[----:B------:R-:W-:Y:S05]  /*10040*/  BPT.TRAP 0x1 ;  /* 0x000000040000795c */ /* 0x000fea0000300000 */
[----:B------:R-:W-:-:S04]  /*10050*/  IMAD.MOV.U32 R3, RZ, RZ, 0x0 ;  /* 0x00000000ff037424 */ /* 0x000fc800078e00ff */
[----:B------:R-:W-:Y:S05]  /*10060*/  RET.REL.NODEC R2 `(matmul_kernel) ;  /* 0xfffffefc02e47950 */ /* 0x000fea0003c3ffff */
.L_x_17:
[----:B------:R-:W-:-:S00]  /*10070*/  BRA `(.L_x_17) ;  /* 0xfffffffc00fc7947 */ /* 0x000fc0000383ffff */
[----:B------:R-:W-:-:S00]  /*10080*/  NOP ;  /* 0x0000000000007918 */ /* 0x000fc00000000000 */
[----:B------:R-:W-:-:S00]  /*10090*/  NOP ;  /* 0x0000000000007918 */ /* 0x000fc00000000000 */
[----:B------:R-:W-:-:S00]  /*100a0*/  NOP ;  /* 0x0000000000007918 */ /* 0x000fc00000000000 */
[----:B------:R-:W-:-:S00]  /*100b0*/  NOP ;  /* 0x0000000000007918 */ /* 0x000fc00000000000 */
[----:B------:R-:W-:-:S00]  /*100c0*/  NOP ;  /* 0x0000000000007918 */ /* 0x000fc00000000000 */
[----:B------:R-:W-:-:S00]  /*100d0*/  NOP ;  /* 0x0000000000007918 */ /* 0x000fc00000000000 */
[----:B------:R-:W-:-:S00]  /*100e0*/  NOP ;  /* 0x0000000000007918 */ /* 0x000fc00000000000 */
[----:B------:R-:W-:-:S00]  /*100f0*/  NOP ;  /* 0x0000000000007918 */ /* 0x000fc00000000000 */
.L_x_20:


//--------------------- .nv.shared.matmul_kernel  --------------------------
	.section	.nv.shared.matmul_kernel,"aw",@nobits
	.sectionflags	@""
	.align	16
	.zero		1024


//--------------------- .nv.shared.reserved.0     --------------------------
	.section	.nv.shared.reserved.0,"aw",@nobits
	.align	8
	.weak		__nv_reservedSMEM_offset_0_alias
	.size		__nv_reservedSMEM_offset_0_alias, 0, 64
	.other		__nv_reservedSMEM_offset_0_alias,@"STO_CUDA_RESERVED_SHARED STV_DEFAULT"
__nv_reservedSMEM_offset_0_alias:
	.zero		0
.nv.shared.reserved.0:
	.zero		64
	.weak		__nv_reservedSMEM_allocation_phase
	.type		__nv_reservedSMEM_allocation_phase,@object
	.size		__nv_reservedSMEM_allocation_phase,(.L_0 - __nv_reservedSMEM_allocation_phase)
__nv_reservedSMEM_allocation_phase:
	.zero		1
.L_0:
	.zero		7
	.weak		__nv_reservedSMEM_devtool_atexit_pc
	.type		__nv_reservedSMEM_devtool_atexit_pc,@object
	.size		__nv_reservedSMEM_devtool_atexit_pc,(__nv_reservedSMEM_allocation_mask - __nv_reservedSMEM_devtool_atexit_pc)
__nv_reservedSMEM_devtool_atexit_pc:
	.zero		8
	.weak		__nv_reservedSMEM_allocation_mask
	.type		__nv_reservedSMEM_allocation_mask,@object
	.size		__nv_reservedSMEM_allocation_mask,(.L_2 - __nv_reservedSMEM_allocation_mask)
__nv_reservedSMEM_allocation_mask:
	.zero		4
.L_2:


//--------------------- .nv.constant0.matmul_kernel --------------------------
	.section	.nv.constant0.matmul_kernel,"a",@progbits
	.sectionflags	@""
	.align	4
.nv.constant0.matmul_kernel:
	.zero		976


//--------------------- SYMBOLS --------------------------

	.type		.nv.reservedSmem.offset0,@object
	.size		.nv.reservedSmem.offset0,0x4
	.type		.nv.reservedSmem.cap,@object
	.size		.nv.reservedSmem.cap,0x4
